//
// Generated by NVIDIA NVVM Compiler
//
// Compiler Build ID: CL-36424714
// Cuda compilation tools, release 13.0, V13.0.88
// Based on NVVM 20.0.0
//

.version 9.0
.target sm_100
.address_size 64

	// .globl	_Z7kernel1PKmS0_Pm
// _ZZ7kernel2PKmS0_PmE1A has been demoted
// _ZZ7kernel2PKmS0_PmE1B has been demoted

.visible .entry _Z7kernel1PKmS0_Pm(
	.param .u64 .ptr .align 1 _Z7kernel1PKmS0_Pm_param_0,
	.param .u64 .ptr .align 1 _Z7kernel1PKmS0_Pm_param_1,
	.param .u64 .ptr .align 1 _Z7kernel1PKmS0_Pm_param_2
)
{
	.reg .pred 	%p<3>;
	.reg .b32 	%r<23>;
	.reg .b32 	%f<23>;
	.reg .b64 	%rd<62>;

	ld.param.u64 	%rd15, [_Z7kernel1PKmS0_Pm_param_0];
	ld.param.u64 	%rd16, [_Z7kernel1PKmS0_Pm_param_1];
	ld.param.u64 	%rd17, [_Z7kernel1PKmS0_Pm_param_2];
	mov.u32 	%r5, %ntid.x;
	mov.u32 	%r6, %ctaid.x;
	mov.u32 	%r7, %tid.x;
	mad.lo.s32 	%r1, %r5, %r6, %r7;
	mov.u32 	%r8, %ntid.y;
	mov.u32 	%r9, %ctaid.y;
	mov.u32 	%r10, %tid.y;
	mad.lo.s32 	%r11, %r8, %r9, %r10;
	max.u32 	%r12, %r1, %r11;
	setp.gt.u32 	%p1, %r12, 1023;
	mov.f32 	%f22, 0f00000000;
	@%p1 bra 	$L__BB0_3;
	shl.b32 	%r14, %r1, 10;
	add.s32 	%r15, %r11, 1024;
	mul.wide.u32 	%rd1, %r15, 8;
	add.s32 	%r16, %r11, 2048;
	mul.wide.u32 	%rd2, %r16, 8;
	add.s32 	%r17, %r11, 3072;
	mul.wide.u32 	%rd3, %r17, 8;
	add.s32 	%r18, %r11, 4096;
	mul.wide.u32 	%rd4, %r18, 8;
	add.s32 	%r19, %r11, 5120;
	mul.wide.u32 	%rd5, %r19, 8;
	add.s32 	%r20, %r11, 6144;
	mul.wide.u32 	%rd6, %r20, 8;
	add.s32 	%r21, %r11, 7168;
	mul.wide.u32 	%rd7, %r21, 8;
	mul.wide.u32 	%rd8, %r11, 8;
	mul.wide.u32 	%rd18, %r14, 8;
	cvta.to.global.u64 	%rd19, %rd15;
	add.s64 	%rd20, %rd18, %rd19;
	add.s64 	%rd60, %rd20, 32;
	cvta.to.global.u64 	%rd61, %rd16;
	mov.f32 	%f22, 0f00000000;
	mov.b32 	%r22, 0;
$L__BB0_2:
	ld.global.u64 	%rd21, [%rd60+-32];
	add.s64 	%rd22, %rd61, %rd8;
	ld.global.u64 	%rd23, [%rd22];
	mul.lo.s64 	%rd24, %rd23, %rd21;
	cvt.rn.f32.u64 	%f6, %rd24;
	add.f32 	%f7, %f22, %f6;
	ld.global.u64 	%rd25, [%rd60+-24];
	add.s64 	%rd26, %rd61, %rd1;
	ld.global.u64 	%rd27, [%rd26];
	mul.lo.s64 	%rd28, %rd27, %rd25;
	cvt.rn.f32.u64 	%f8, %rd28;
	add.f32 	%f9, %f7, %f8;
	ld.global.u64 	%rd29, [%rd60+-16];
	add.s64 	%rd30, %rd61, %rd2;
	ld.global.u64 	%rd31, [%rd30];
	mul.lo.s64 	%rd32, %rd31, %rd29;
	cvt.rn.f32.u64 	%f10, %rd32;
	add.f32 	%f11, %f9, %f10;
	ld.global.u64 	%rd33, [%rd60+-8];
	add.s64 	%rd34, %rd61, %rd3;
	ld.global.u64 	%rd35, [%rd34];
	mul.lo.s64 	%rd36, %rd35, %rd33;
	cvt.rn.f32.u64 	%f12, %rd36;
	add.f32 	%f13, %f11, %f12;
	ld.global.u64 	%rd37, [%rd60];
	add.s64 	%rd38, %rd61, %rd4;
	ld.global.u64 	%rd39, [%rd38];
	mul.lo.s64 	%rd40, %rd39, %rd37;
	cvt.rn.f32.u64 	%f14, %rd40;
	add.f32 	%f15, %f13, %f14;
	ld.global.u64 	%rd41, [%rd60+8];
	add.s64 	%rd42, %rd61, %rd5;
	ld.global.u64 	%rd43, [%rd42];
	mul.lo.s64 	%rd44, %rd43, %rd41;
	cvt.rn.f32.u64 	%f16, %rd44;
	add.f32 	%f17, %f15, %f16;
	ld.global.u64 	%rd45, [%rd60+16];
	add.s64 	%rd46, %rd61, %rd6;
	ld.global.u64 	%rd47, [%rd46];
	mul.lo.s64 	%rd48, %rd47, %rd45;
	cvt.rn.f32.u64 	%f18, %rd48;
	add.f32 	%f19, %f17, %f18;
	ld.global.u64 	%rd49, [%rd60+24];
	add.s64 	%rd50, %rd61, %rd7;
	ld.global.u64 	%rd51, [%rd50];
	mul.lo.s64 	%rd52, %rd51, %rd49;
	cvt.rn.f32.u64 	%f20, %rd52;
	add.f32 	%f22, %f19, %f20;
	add.s32 	%r22, %r22, 8;
	add.s64 	%rd61, %rd61, 65536;
	add.s64 	%rd60, %rd60, 64;
	setp.ne.s32 	%p2, %r22, 1024;
	@%p2 bra 	$L__BB0_2;
$L__BB0_3:
	cvta.to.global.u64 	%rd53, %rd17;
	cvt.rzi.u64.f32 	%rd54, %f22;
	mul.wide.s32 	%rd55, %r1, 1024;
	cvt.u64.u32 	%rd56, %r11;
	add.s64 	%rd57, %rd55, %rd56;
	shl.b64 	%rd58, %rd57, 3;
	add.s64 	%rd59, %rd53, %rd58;
	st.global.u64 	[%rd59], %rd54;
	ret;

}
	// .globl	_Z7kernel2PKmS0_Pm
.visible .entry _Z7kernel2PKmS0_Pm(
	.param .u64 .ptr .align 1 _Z7kernel2PKmS0_Pm_param_0,
	.param .u64 .ptr .align 1 _Z7kernel2PKmS0_Pm_param_1,
	.param .u64 .ptr .align 1 _Z7kernel2PKmS0_Pm_param_2
)
{
	.reg .pred 	%p<25>;
	.reg .b16 	%rs<4>;
	.reg .b32 	%r<147>;
	.reg .b32 	%f<81>;
	.reg .b64 	%rd<67>;
	// demoted variable
	.shared .align 8 .b8 _ZZ7kernel2PKmS0_PmE1A[2048];
	// demoted variable
	.shared .align 8 .b8 _ZZ7kernel2PKmS0_PmE1B[2048];
	ld.param.u64 	%rd3, [_Z7kernel2PKmS0_Pm_param_0];
	ld.param.u64 	%rd4, [_Z7kernel2PKmS0_Pm_param_1];
	ld.param.u64 	%rd5, [_Z7kernel2PKmS0_Pm_param_2];
	mov.u32 	%r1, %ntid.x;
	mov.u32 	%r32, %ctaid.x;
	mov.u32 	%r2, %tid.x;
	mad.lo.s32 	%r3, %r1, %r32, %r2;
	mov.u32 	%r33, %ntid.y;
	mov.u32 	%r34, %ctaid.y;
	mov.u32 	%r4, %tid.y;
	mad.lo.s32 	%r5, %r33, %r34, %r4;
	or.b32  	%r35, %r5, %r3;
	setp.gt.u32 	%p1, %r35, 1023;
	@%p1 bra 	$L__BB1_44;
	cvt.u16.u32 	%rs1, %r1;
	add.s16 	%rs2, %rs1, 1023;
	div.u16 	%rs3, %rs2, %rs1;
	cvt.u32.u16 	%r6, %rs3;
	shl.b32 	%r7, %r5, 10;
	mul.lo.s32 	%r8, %r4, %r1;
	add.s32 	%r37, %r8, %r2;
	shl.b32 	%r38, %r37, 3;
	mov.u32 	%r39, _ZZ7kernel2PKmS0_PmE1A;
	add.s32 	%r9, %r39, %r38;
	mov.u32 	%r40, _ZZ7kernel2PKmS0_PmE1B;
	add.s32 	%r10, %r40, %r38;
	and.b32  	%r11, %r1, 7;
	add.s32 	%r12, %r11, -1;
	and.b32  	%r13, %r1, 3;
	and.b32  	%r14, %r1, 2040;
	and.b32  	%r15, %r1, 1;
	cvta.to.global.u64 	%rd1, %rd3;
	cvta.to.global.u64 	%rd2, %rd4;
	mov.f32 	%f60, 0f00000000;
	mov.b32 	%r142, 0;
	cvt.u64.u32 	%rd7, %r2;
	cvt.u64.u32 	%rd13, %r3;
$L__BB1_2:
	setp.lt.u32 	%p2, %r1, 8;
	mul.lo.s32 	%r17, %r142, %r1;
	add.s32 	%r42, %r7, %r17;
	cvt.u64.u32 	%rd6, %r42;
	add.s64 	%rd8, %rd6, %rd7;
	shl.b64 	%rd9, %rd8, 3;
	add.s64 	%rd10, %rd1, %rd9;
	ld.global.u64 	%rd11, [%rd10];
	st.shared.u64 	[%r9], %rd11;
	add.s32 	%r43, %r17, %r4;
	mul.wide.u32 	%rd12, %r43, 1024;
	add.s64 	%rd14, %rd12, %rd13;
	shl.b64 	%rd15, %rd14, 3;
	add.s64 	%rd16, %rd2, %rd15;
	ld.global.u64 	%rd17, [%rd16];
	st.shared.u64 	[%r10], %rd17;
	bar.sync 	0;
	mov.b32 	%r145, 0;
	@%p2 bra 	$L__BB1_21;
	mov.b32 	%r143, 0;
$L__BB1_4:
	.pragma "nounroll";
	add.s32 	%r19, %r143, %r17;
	setp.gt.u32 	%p3, %r19, 1023;
	add.s32 	%r45, %r143, %r8;
	shl.b32 	%r46, %r45, 3;
	mov.u32 	%r47, _ZZ7kernel2PKmS0_PmE1A;
	add.s32 	%r20, %r47, %r46;
	@%p3 bra 	$L__BB1_6;
	ld.shared.u64 	%rd18, [%r20];
	mad.lo.s32 	%r48, %r143, %r1, %r2;
	shl.b32 	%r49, %r48, 3;
	mov.u32 	%r50, _ZZ7kernel2PKmS0_PmE1B;
	add.s32 	%r51, %r50, %r49;
	ld.shared.u64 	%rd19, [%r51];
	mul.lo.s64 	%rd20, %rd19, %rd18;
	cvt.rn.f32.u64 	%f41, %rd20;
	add.f32 	%f60, %f60, %f41;
$L__BB1_6:
	add.s32 	%r52, %r19, 1;
	setp.gt.u32 	%p4, %r52, 1023;
	@%p4 bra 	$L__BB1_8;
	ld.shared.u64 	%rd21, [%r20+8];
	mad.lo.s32 	%r53, %r1, %r143, %r1;
	add.s32 	%r54, %r53, %r2;
	shl.b32 	%r55, %r54, 3;
	mov.u32 	%r56, _ZZ7kernel2PKmS0_PmE1B;
	add.s32 	%r57, %r56, %r55;
	ld.shared.u64 	%rd22, [%r57];
	mul.lo.s64 	%rd23, %rd22, %rd21;
	cvt.rn.f32.u64 	%f42, %rd23;
	add.f32 	%f60, %f60, %f42;
$L__BB1_8:
	add.s32 	%r58, %r19, 2;
	setp.gt.u32 	%p5, %r58, 1023;
	@%p5 bra 	$L__BB1_10;
	add.s32 	%r59, %r143, 2;
	ld.shared.u64 	%rd24, [%r20+16];
	mad.lo.s32 	%r60, %r59, %r1, %r2;
	shl.b32 	%r61, %r60, 3;
	mov.u32 	%r62, _ZZ7kernel2PKmS0_PmE1B;
	add.s32 	%r63, %r62, %r61;
	ld.shared.u64 	%rd25, [%r63];
	mul.lo.s64 	%rd26, %rd25, %rd24;
	cvt.rn.f32.u64 	%f43, %rd26;
	add.f32 	%f60, %f60, %f43;
$L__BB1_10:
	add.s32 	%r64, %r19, 3;
	setp.gt.u32 	%p6, %r64, 1023;
	@%p6 bra 	$L__BB1_12;
	add.s32 	%r65, %r143, 3;
	ld.shared.u64 	%rd27, [%r20+24];
	mad.lo.s32 	%r66, %r65, %r1, %r2;
	shl.b32 	%r67, %r66, 3;
	mov.u32 	%r68, _ZZ7kernel2PKmS0_PmE1B;
	add.s32 	%r69, %r68, %r67;
	ld.shared.u64 	%rd28, [%r69];
	mul.lo.s64 	%rd29, %rd28, %rd27;
	cvt.rn.f32.u64 	%f44, %rd29;
	add.f32 	%f60, %f60, %f44;
$L__BB1_12:
	add.s32 	%r70, %r19, 4;
	setp.gt.u32 	%p7, %r70, 1023;
	@%p7 bra 	$L__BB1_14;
	add.s32 	%r71, %r143, 4;
	ld.shared.u64 	%rd30, [%r20+32];
	mad.lo.s32 	%r72, %r71, %r1, %r2;
	shl.b32 	%r73, %r72, 3;
	mov.u32 	%r74, _ZZ7kernel2PKmS0_PmE1B;
	add.s32 	%r75, %r74, %r73;
	ld.shared.u64 	%rd31, [%r75];
	mul.lo.s64 	%rd32, %rd31, %rd30;
	cvt.rn.f32.u64 	%f45, %rd32;
	add.f32 	%f60, %f60, %f45;
$L__BB1_14:
	add.s32 	%r76, %r19, 5;
	setp.gt.u32 	%p8, %r76, 1023;
	@%p8 bra 	$L__BB1_16;
	add.s32 	%r77, %r143, 5;
	ld.shared.u64 	%rd33, [%r20+40];
	mad.lo.s32 	%r78, %r77, %r1, %r2;
	shl.b32 	%r79, %r78, 3;
	mov.u32 	%r80, _ZZ7kernel2PKmS0_PmE1B;
	add.s32 	%r81, %r80, %r79;
	ld.shared.u64 	%rd34, [%r81];
	mul.lo.s64 	%rd35, %rd34, %rd33;
	cvt.rn.f32.u64 	%f46, %rd35;
	add.f32 	%f60, %f60, %f46;
$L__BB1_16:
	add.s32 	%r82, %r19, 6;
	setp.gt.u32 	%p9, %r82, 1023;
	@%p9 bra 	$L__BB1_18;
	add.s32 	%r83, %r143, 6;
	ld.shared.u64 	%rd36, [%r20+48];
	mad.lo.s32 	%r84, %r83, %r1, %r2;
	shl.b32 	%r85, %r84, 3;
	mov.u32 	%r86, _ZZ7kernel2PKmS0_PmE1B;
	add.s32 	%r87, %r86, %r85;
	ld.shared.u64 	%rd37, [%r87];
	mul.lo.s64 	%rd38, %rd37, %rd36;
	cvt.rn.f32.u64 	%f47, %rd38;
	add.f32 	%f60, %f60, %f47;
$L__BB1_18:
	add.s32 	%r88, %r19, 7;
	setp.gt.u32 	%p10, %r88, 1023;
	@%p10 bra 	$L__BB1_20;
	add.s32 	%r89, %r143, 7;
	ld.shared.u64 	%rd39, [%r20+56];
	mad.lo.s32 	%r90, %r89, %r1, %r2;
	shl.b32 	%r91, %r90, 3;
	mov.u32 	%r92, _ZZ7kernel2PKmS0_PmE1B;
	add.s32 	%r93, %r92, %r91;
	ld.shared.u64 	%rd40, [%r93];
	mul.lo.s64 	%rd41, %rd40, %rd39;
	cvt.rn.f32.u64 	%f48, %rd41;
	add.f32 	%f60, %f60, %f48;
$L__BB1_20:
	add.s32 	%r143, %r143, 8;
	setp.ne.s32 	%p11, %r143, %r14;
	mov.u32 	%r145, %r14;
	@%p11 bra 	$L__BB1_4;
$L__BB1_21:
	setp.eq.s32 	%p12, %r11, 0;
	@%p12 bra 	$L__BB1_42;
	setp.lt.u32 	%p13, %r12, 3;
	@%p13 bra 	$L__BB1_32;
	add.s32 	%r23, %r145, %r17;
	setp.gt.u32 	%p14, %r23, 1023;
	add.s32 	%r94, %r145, %r8;
	shl.b32 	%r95, %r94, 3;
	mov.u32 	%r96, _ZZ7kernel2PKmS0_PmE1A;
	add.s32 	%r24, %r96, %r95;
	@%p14 bra 	$L__BB1_25;
	ld.shared.u64 	%rd42, [%r24];
	mad.lo.s32 	%r97, %r145, %r1, %r2;
	shl.b32 	%r98, %r97, 3;
	mov.u32 	%r99, _ZZ7kernel2PKmS0_PmE1B;
	add.s32 	%r100, %r99, %r98;
	ld.shared.u64 	%rd43, [%r100];
	mul.lo.s64 	%rd44, %rd43, %rd42;
	cvt.rn.f32.u64 	%f50, %rd44;
	add.f32 	%f60, %f60, %f50;
$L__BB1_25:
	add.s32 	%r101, %r23, 1;
	setp.gt.u32 	%p15, %r101, 1023;
	@%p15 bra 	$L__BB1_27;
	ld.shared.u64 	%rd45, [%r24+8];
	mad.lo.s32 	%r102, %r1, %r145, %r1;
	add.s32 	%r103, %r102, %r2;
	shl.b32 	%r104, %r103, 3;
	mov.u32 	%r105, _ZZ7kernel2PKmS0_PmE1B;
	add.s32 	%r106, %r105, %r104;
	ld.shared.u64 	%rd46, [%r106];
	mul.lo.s64 	%rd47, %rd46, %rd45;
	cvt.rn.f32.u64 	%f51, %rd47;
	add.f32 	%f60, %f60, %f51;
$L__BB1_27:
	add.s32 	%r107, %r23, 2;
	setp.gt.u32 	%p16, %r107, 1023;
	@%p16 bra 	$L__BB1_29;
	add.s32 	%r108, %r145, 2;
	ld.shared.u64 	%rd48, [%r24+16];
	mad.lo.s32 	%r109, %r108, %r1, %r2;
	shl.b32 	%r110, %r109, 3;
	mov.u32 	%r111, _ZZ7kernel2PKmS0_PmE1B;
	add.s32 	%r112, %r111, %r110;
	ld.shared.u64 	%rd49, [%r112];
	mul.lo.s64 	%rd50, %rd49, %rd48;
	cvt.rn.f32.u64 	%f52, %rd50;
	add.f32 	%f60, %f60, %f52;
$L__BB1_29:
	add.s32 	%r113, %r23, 3;
	setp.gt.u32 	%p17, %r113, 1023;
	@%p17 bra 	$L__BB1_31;
	add.s32 	%r114, %r145, 3;
	ld.shared.u64 	%rd51, [%r24+24];
	mad.lo.s32 	%r115, %r114, %r1, %r2;
	shl.b32 	%r116, %r115, 3;
	mov.u32 	%r117, _ZZ7kernel2PKmS0_PmE1B;
	add.s32 	%r118, %r117, %r116;
	ld.shared.u64 	%rd52, [%r118];
	mul.lo.s64 	%rd53, %rd52, %rd51;
	cvt.rn.f32.u64 	%f53, %rd53;
	add.f32 	%f60, %f60, %f53;
$L__BB1_31:
	add.s32 	%r145, %r145, 4;
$L__BB1_32:
	setp.eq.s32 	%p18, %r13, 0;
	@%p18 bra 	$L__BB1_42;
	setp.eq.s32 	%p19, %r13, 1;
	@%p19 bra 	$L__BB1_39;
	add.s32 	%r27, %r145, %r17;
	setp.gt.u32 	%p20, %r27, 1023;
	add.s32 	%r119, %r145, %r8;
	shl.b32 	%r120, %r119, 3;
	mov.u32 	%r121, _ZZ7kernel2PKmS0_PmE1A;
	add.s32 	%r28, %r121, %r120;
	@%p20 bra 	$L__BB1_36;
	ld.shared.u64 	%rd54, [%r28];
	mad.lo.s32 	%r122, %r145, %r1, %r2;
	shl.b32 	%r123, %r122, 3;
	mov.u32 	%r124, _ZZ7kernel2PKmS0_PmE1B;
	add.s32 	%r125, %r124, %r123;
	ld.shared.u64 	%rd55, [%r125];
	mul.lo.s64 	%rd56, %rd55, %rd54;
	cvt.rn.f32.u64 	%f55, %rd56;
	add.f32 	%f60, %f60, %f55;
$L__BB1_36:
	add.s32 	%r126, %r27, 1;
	setp.gt.u32 	%p21, %r126, 1023;
	@%p21 bra 	$L__BB1_38;
	ld.shared.u64 	%rd57, [%r28+8];
	mad.lo.s32 	%r127, %r1, %r145, %r1;
	add.s32 	%r128, %r127, %r2;
	shl.b32 	%r129, %r128, 3;
	mov.u32 	%r130, _ZZ7kernel2PKmS0_PmE1B;
	add.s32 	%r131, %r130, %r129;
	ld.shared.u64 	%rd58, [%r131];
	mul.lo.s64 	%rd59, %rd58, %rd57;
	cvt.rn.f32.u64 	%f56, %rd59;
	add.f32 	%f60, %f60, %f56;
$L__BB1_38:
	add.s32 	%r145, %r145, 2;
$L__BB1_39:
	setp.eq.s32 	%p22, %r15, 0;
	@%p22 bra 	$L__BB1_42;
	add.s32 	%r132, %r145, %r17;
	setp.gt.u32 	%p23, %r132, 1023;
	@%p23 bra 	$L__BB1_42;
	add.s32 	%r133, %r145, %r8;
	shl.b32 	%r134, %r133, 3;
	mov.u32 	%r135, _ZZ7kernel2PKmS0_PmE1A;
	add.s32 	%r136, %r135, %r134;
	ld.shared.u64 	%rd60, [%r136];
	mad.lo.s32 	%r137, %r145, %r1, %r2;
	shl.b32 	%r138, %r137, 3;
	mov.u32 	%r139, _ZZ7kernel2PKmS0_PmE1B;
	add.s32 	%r140, %r139, %r138;
	ld.shared.u64 	%rd61, [%r140];
	mul.lo.s64 	%rd62, %rd61, %rd60;
	cvt.rn.f32.u64 	%f57, %rd62;
	add.f32 	%f60, %f60, %f57;
$L__BB1_42:
	bar.sync 	0;
	add.s32 	%r142, %r142, 1;
	setp.ne.s32 	%p24, %r142, %r6;
	@%p24 bra 	$L__BB1_2;
	cvt.rzi.u64.f32 	%rd63, %f60;
	add.s32 	%r141, %r7, %r3;
	cvta.to.global.u64 	%rd64, %rd5;
	mul.wide.u32 	%rd65, %r141, 8;
	add.s64 	%rd66, %rd64, %rd65;
	st.global.u64 	[%rd66], %rd63;
$L__BB1_44:
	ret;

}


// ===== COMPILED SASS (sm_100) =====

	.target	sm_100

	.elftype	@"ET_EXEC"


//--------------------- .note.nv.tkinfo           --------------------------
	.section	.note.nv.tkinfo,"",@"SHT_NOTE"
	.sectionflags	@"SHF_NOTE_NV_TKINFO"
	.tkinfo
        /*0018*/ 	.word	0x00000002
        /*0030*/ 	.string	""
        /*0030*/ 	.string	"ptxas"
        /*0030*/ 	.string	"Cuda compilation tools, release 13.0, V13.0.88"
        /*0030*/ 	.string	"Build cuda_13.0.r13.0/compiler.36424714_0"
        /*0030*/ 	.string	"-arch sm_100 -m 64 "



//--------------------- .note.nv.cuinfo           --------------------------
	.section	.note.nv.cuinfo,"",@"SHT_NOTE"
	.sectionflags	@"SHF_NOTE_NV_CUINFO"
        /*0018*/ 	.short	0x0002
        /*001a*/ 	.short	0x0064
        /*001c*/ 	.short	0x0082
	.zero		2


//--------------------- .nv.info                  --------------------------
	.section	.nv.info,"",@"SHT_CUDA_INFO"
	.align	4


	//----- nvinfo : EIATTR_REGCOUNT
	.align		4
        /*0000*/ 	.byte	0x04, 0x2f
        /*0002*/ 	.short	(.L_1 - .L_0)
	.align		4
.L_0:
        /*0004*/ 	.word	index@(_Z7kernel1PKmS0_Pm)
        /*0008*/ 	.word	0x00000028


	//----- nvinfo : EIATTR_FRAME_SIZE
	.align		4
.L_1:
        /*000c*/ 	.byte	0x04, 0x11
        /*000e*/ 	.short	(.L_3 - .L_2)
	.align		4
.L_2:
        /*0010*/ 	.word	index@(_Z7kernel1PKmS0_Pm)
        /*0014*/ 	.word	0x00000000


	//----- nvinfo : EIATTR_REGCOUNT
	.align		4
.L_3:
        /*0018*/ 	.byte	0x04, 0x2f
        /*001a*/ 	.short	(.L_5 - .L_4)
	.align		4
.L_4:
        /*001c*/ 	.word	index@(_Z7kernel2PKmS0_Pm)
        /*0020*/ 	.word	0x0000001a


	//----- nvinfo : EIATTR_FRAME_SIZE
	.align		4
.L_5:
        /*0024*/ 	.byte	0x04, 0x11
        /*0026*/ 	.short	(.L_7 - .L_6)
	.align		4
.L_6:
        /*0028*/ 	.word	index@($__internal_0_$__cuda_sm20_div_u16)
        /*002c*/ 	.word	0x00000000


	//----- nvinfo : EIATTR_FRAME_SIZE
	.align		4
.L_7:
        /*0030*/ 	.byte	0x04, 0x11
        /*0032*/ 	.short	(.L_9 - .L_8)
	.align		4
.L_8:
        /*0034*/ 	.word	index@(_Z7kernel2PKmS0_Pm)
        /*0038*/ 	.word	0x00000000


	//----- nvinfo : EIATTR_MIN_STACK_SIZE
	.align		4
.L_9:
        /*003c*/ 	.byte	0x04, 0x12
        /*003e*/ 	.short	(.L_11 - .L_10)
	.align		4
.L_10:
        /*0040*/ 	.word	index@(_Z7kernel2PKmS0_Pm)
        /*0044*/ 	.word	0x00000000


	//----- nvinfo : EIATTR_MIN_STACK_SIZE
	.align		4
.L_11:
        /*0048*/ 	.byte	0x04, 0x12
        /*004a*/ 	.short	(.L_13 - .L_12)
	.align		4
.L_12:
        /*004c*/ 	.word	index@(_Z7kernel1PKmS0_Pm)
        /*0050*/ 	.word	0x00000000
.L_13:


//--------------------- .nv.compat                --------------------------
	.section	.nv.compat,"",@"SHT_CUDA_COMPAT_INFO"
	.align	4
        /*0000*/ 	.byte	0x02, 0x09, 0x00, 0x00, 0x02, 0x02, 0x01, 0x00, 0x02, 0x05, 0x05, 0x00, 0x03, 0x07, 0x01, 0x01
        /*0010*/ 	.byte	0x02, 0x03, 0x00, 0x00, 0x02, 0x06, 0x01, 0x00, 0x04, 0x0b, 0x08, 0x00, 0x01, 0x00, 0x00, 0x00
        /*0020*/ 	.byte	0x00, 0x00, 0x00, 0x00


//--------------------- .nv.info._Z7kernel2PKmS0_Pm --------------------------
	.section	.nv.info._Z7kernel2PKmS0_Pm,"",@"SHT_CUDA_INFO"
	.sectionflags	@""
	.align	4


	//----- nvinfo : EIATTR_CUDA_API_VERSION
	.align		4
        /*0000*/ 	.byte	0x04, 0x37
        /*0002*/ 	.short	(.L_15 - .L_14)
.L_14:
        /*0004*/ 	.word	0x00000082


	//----- nvinfo : EIATTR_KPARAM_INFO
	.align		4
.L_15:
        /*0008*/ 	.byte	0x04, 0x17
        /*000a*/ 	.short	(.L_17 - .L_16)
.L_16:
        /*000c*/ 	.word	0x00000000
        /*0010*/ 	.short	0x0002
        /*0012*/ 	.short	0x0010
        /*0014*/ 	.byte	0x00, 0xf5, 0x21, 0x00


	//----- nvinfo : EIATTR_KPARAM_INFO
	.align		4
.L_17:
        /*0018*/ 	.byte	0x04, 0x17
        /*001a*/ 	.short	(.L_19 - .L_18)
.L_18:
        /*001c*/ 	.word	0x00000000
        /*0020*/ 	.short	0x0001
        /*0022*/ 	.short	0x0008
        /*0024*/ 	.byte	0x00, 0xf5, 0x21, 0x00


	//----- nvinfo : EIATTR_KPARAM_INFO
	.align		4
.L_19:
        /*0028*/ 	.byte	0x04, 0x17
        /*002a*/ 	.short	(.L_21 - .L_20)
.L_20:
        /*002c*/ 	.word	0x00000000
        /*0030*/ 	.short	0x0000
        /*0032*/ 	.short	0x0000
        /*0034*/ 	.byte	0x00, 0xf5, 0x21, 0x00


	//----- nvinfo : EIATTR_SPARSE_MMA_MASK
	.align		4
.L_21:
        /*0038*/ 	.byte	0x03, 0x50
        /*003a*/ 	.short	0x0000


	//----- nvinfo : EIATTR_MAXREG_COUNT
	.align		4
        /*003c*/ 	.byte	0x03, 0x1b
        /*003e*/ 	.short	0x00ff


	//----- nvinfo : EIATTR_NUM_BARRIERS
	.align		4
        /*0040*/ 	.byte	0x02, 0x4c
        /*0042*/ 	.byte	0x01
	.zero		1


	//----- nvinfo : EIATTR_MERCURY_ISA_VERSION
	.align		4
        /*0044*/ 	.byte	0x03, 0x5f
        /*0046*/ 	.short	0x0101


	//----- nvinfo : EIATTR_VRC_CTA_INIT_COUNT
	.align		4
        /*0048*/ 	.byte	0x02, 0x4a
	.zero		1
	.zero		1


	//----- nvinfo : EIATTR_EXIT_INSTR_OFFSETS
	.align		4
        /*004c*/ 	.byte	0x04, 0x1c
        /*004e*/ 	.short	(.L_23 - .L_22)


	//   ....[0]....
.L_22:
        /*0050*/ 	.word	0x000000b0


	//   ....[1]....
        /*0054*/ 	.word	0x00001610


	//----- nvinfo : EIATTR_CRS_STACK_SIZE
	.align		4
.L_23:
        /*0058*/ 	.byte	0x04, 0x1e
        /*005a*/ 	.short	(.L_25 - .L_24)
.L_24:
        /*005c*/ 	.word	0x00000000


	//----- nvinfo : EIATTR_CBANK_PARAM_SIZE
	.align		4
.L_25:
        /*0060*/ 	.byte	0x03, 0x19
        /*0062*/ 	.short	0x0018


	//----- nvinfo : EIATTR_PARAM_CBANK
	.align		4
        /*0064*/ 	.byte	0x04, 0x0a
        /*0066*/ 	.short	(.L_27 - .L_26)
	.align		4
.L_26:
        /*0068*/ 	.word	index@(.nv.constant0._Z7kernel2PKmS0_Pm)
        /*006c*/ 	.short	0x0380
        /*006e*/ 	.short	0x0018


	//----- nvinfo : EIATTR_SW_WAR
	.align		4
.L_27:
        /*0070*/ 	.byte	0x04, 0x36
        /*0072*/ 	.short	(.L_29 - .L_28)
.L_28:
        /*0074*/ 	.word	0x00000008
.L_29:


//--------------------- .nv.info._Z7kernel1PKmS0_Pm --------------------------
	.section	.nv.info._Z7kernel1PKmS0_Pm,"",@"SHT_CUDA_INFO"
	.sectionflags	@""
	.align	4


	//----- nvinfo : EIATTR_CUDA_API_VERSION
	.align		4
        /*0000*/ 	.byte	0x04, 0x37
        /*0002*/ 	.short	(.L_31 - .L_30)
.L_30:
        /*0004*/ 	.word	0x00000082


	//----- nvinfo : EIATTR_KPARAM_INFO
	.align		4
.L_31:
        /*0008*/ 	.byte	0x04, 0x17
        /*000a*/ 	.short	(.L_33 - .L_32)
.L_32:
        /*000c*/ 	.word	0x00000000
        /*0010*/ 	.short	0x0002
        /*0012*/ 	.short	0x0010
        /*0014*/ 	.byte	0x00, 0xf5, 0x21, 0x00


	//----- nvinfo : EIATTR_KPARAM_INFO
	.align		4
.L_33:
        /*0018*/ 	.byte	0x04, 0x17
        /*001a*/ 	.short	(.L_35 - .L_34)
.L_34:
        /*001c*/ 	.word	0x00000000
        /*0020*/ 	.short	0x0001
        /*0022*/ 	.short	0x0008
        /*0024*/ 	.byte	0x00, 0xf5, 0x21, 0x00


	//----- nvinfo : EIATTR_KPARAM_INFO
	.align		4
.L_35:
        /*0028*/ 	.byte	0x04, 0x17
        /*002a*/ 	.short	(.L_37 - .L_36)
.L_36:
        /*002c*/ 	.word	0x00000000
        /*0030*/ 	.short	0x0000
        /*0032*/ 	.short	0x0000
        /*0034*/ 	.byte	0x00, 0xf5, 0x21, 0x00


	//----- nvinfo : EIATTR_SPARSE_MMA_MASK
	.align		4
.L_37:
        /*0038*/ 	.byte	0x03, 0x50
        /*003a*/ 	.short	0x0000


	//----- nvinfo : EIATTR_MAXREG_COUNT
	.align		4
        /*003c*/ 	.byte	0x03, 0x1b
        /*003e*/ 	.short	0x00ff


	//----- nvinfo : EIATTR_MERCURY_ISA_VERSION
	.align		4
        /*0040*/ 	.byte	0x03, 0x5f
        /*0042*/ 	.short	0x0101


	//----- nvinfo : EIATTR_VRC_CTA_INIT_COUNT
	.align		4
        /*0044*/ 	.byte	0x02, 0x4a
	.zero		1
	.zero		1


	//----- nvinfo : EIATTR_EXIT_INSTR_OFFSETS
	.align		4
        /*0048*/ 	.byte	0x04, 0x1c
        /*004a*/ 	.short	(.L_39 - .L_38)


	//   ....[0]....
.L_38:
        /*004c*/ 	.word	0x000013d0


	//----- nvinfo : EIATTR_CRS_STACK_SIZE
	.align		4
.L_39:
        /*0050*/ 	.byte	0x04, 0x1e
        /*0052*/ 	.short	(.L_41 - .L_40)
.L_40:
        /*0054*/ 	.word	0x00000000


	//----- nvinfo : EIATTR_CBANK_PARAM_SIZE
	.align		4
.L_41:
        /*0058*/ 	.byte	0x03, 0x19
        /*005a*/ 	.short	0x0018


	//----- nvinfo : EIATTR_PARAM_CBANK
	.align		4
        /*005c*/ 	.byte	0x04, 0x0a
        /*005e*/ 	.short	(.L_43 - .L_42)
	.align		4
.L_42:
        /*0060*/ 	.word	index@(.nv.constant0._Z7kernel1PKmS0_Pm)
        /*0064*/ 	.short	0x0380
        /*0066*/ 	.short	0x0018


	//----- nvinfo : EIATTR_SW_WAR
	.align		4
.L_43:
        /*0068*/ 	.byte	0x04, 0x36
        /*006a*/ 	.short	(.L_45 - .L_44)
.L_44:
        /*006c*/ 	.word	0x00000008
.L_45:


//--------------------- .nv.callgraph             --------------------------
	.section	.nv.callgraph,"",@"SHT_CUDA_CALLGRAPH"
	.align	4
	.sectionentsize	8
	.align		4
        /*0000*/ 	.word	0x00000000
	.align		4
        /*0004*/ 	.word	0xffffffff
	.align		4
        /*0008*/ 	.word	0x00000000
	.align		4
        /*000c*/ 	.word	0xfffffffe
	.align		4
        /*0010*/ 	.word	0x00000000
	.align		4
        /*0014*/ 	.word	0xfffffffd
	.align		4
        /*0018*/ 	.word	0x00000000
	.align		4
        /*001c*/ 	.word	0xfffffffc


//--------------------- .text._Z7kernel2PKmS0_Pm  --------------------------
	.section	.text._Z7kernel2PKmS0_Pm,"ax",@progbits
	.align	128
        .global         _Z7kernel2PKmS0_Pm
        .type           _Z7kernel2PKmS0_Pm,@function
        .size           _Z7kernel2PKmS0_Pm,(.L_x_25 - _Z7kernel2PKmS0_Pm)
        .other          _Z7kernel2PKmS0_Pm,@"STO_CUDA_ENTRY STV_DEFAULT"
_Z7kernel2PKmS0_Pm:
.text._Z7kernel2PKmS0_Pm:
[----:B------:R-:W-:Y:S01]  /*0000*/  LDC R1, c[0x0][0x37c] ;  /* 0x0000df00ff017b82 */ /* 0x000fe20000000800 */
[----:B------:R-:W0:Y:S07]  /*0010*/  S2R R5, SR_CTAID.Y ;  /* 0x0000000000057919 */ /* 0x000e2e0000002600 */
[----:B------:R-:W1:Y:S01]  /*0020*/  S2UR UR4, SR_CTAID.X ;  /* 0x00000000000479c3 */ /* 0x000e620000002500 */
[----:B------:R-:W1:Y:S01]  /*0030*/  S2R R0, SR_TID.X ;  /* 0x0000000000007919 */ /* 0x000e620000002100 */
[----:B------:R-:W0:Y:S06]  /*0040*/  S2R R2, SR_TID.Y ;  /* 0x0000000000027919 */ /* 0x000e2c0000002200 */
[----:B------:R-:W1:Y:S01]  /*0050*/  LDC R3, c[0x0][0x360] ;  /* 0x0000d800ff037b82 */ /* 0x000e620000000800 */
[----:B------:R-:W0:Y:S01]  /*0060*/  LDCU UR5, c[0x0][0x364] ;  /* 0x00006c80ff0577ac */ /* 0x000e220008000800 */
[----:B-1----:R-:W-:-:S02]  /*0070*/  IMAD R12, R3, UR4, R0 ;  /* 0x00000004030c7c24 */ /* 0x002fc4000f8e0200 */
[----:B0-----:R-:W-:-:S05]  /*0080*/  IMAD R4, R5, UR5, R2 ;  /* 0x0000000505047c24 */ /* 0x001fca000f8e0202 */
[----:B------:R-:W-:-:S04]  /*0090*/  LOP3.LUT R5, R4, R12, RZ, 0xfc, !PT ;  /* 0x0000000c04057212 */ /* 0x000fc800078efcff */
[----:B------:R-:W-:-:S13]  /*00a0*/  ISETP.GT.U32.AND P0, PT, R5, 0x3ff, PT ;  /* 0x000003ff0500780c */ /* 0x000fda0003f04070 */
[----:B------:R-:W-:Y:S05]  /*00b0*/  @P0 EXIT ;  /* 0x000000000000094d */ /* 0x000fea0003800000 */
[C---:B------:R-:W-:Y:S02]  /*00c0*/  IADD3 R5, PT, PT, R3.reuse, 0x3ff, RZ ;  /* 0x000003ff03057810 */ /* 0x040fe40007ffe0ff */
[----:B------:R-:W-:Y:S02]  /*00d0*/  LOP3.LUT R6, R3, 0xffff, RZ, 0xc0, !PT ;  /* 0x0000ffff03067812 */ /* 0x000fe400078ec0ff */
[----:B------:R-:W-:Y:S02]  /*00e0*/  LOP3.LUT R5, R5, 0xffff, RZ, 0xc0, !PT ;  /* 0x0000ffff05057812 */ /* 0x000fe400078ec0ff */
[----:B------:R-:W-:-:S07]  /*00f0*/  MOV R10, 0x110 ;  /* 0x00000110000a7802 */ /* 0x000fce0000000f00 */
[----:B------:R-:W-:Y:S05]  /*0100*/  CALL.REL.NOINC `($__internal_0_$__cuda_sm20_div_u16) ;  /* 0x0000001400447944 */ /* 0x000fea0003c00000 */
[----:B------:R-:W0:Y:S01]  /*0110*/  S2UR UR6, SR_CgaCtaId ;  /* 0x00000000000679c3 */ /* 0x000e220000008800 */
[C---:B------:R-:W-:Y:S01]  /*0120*/  LOP3.LUT R22, R3.reuse, 0x7, RZ, 0xc0, !PT ;  /* 0x0000000703167812 */ /* 0x040fe200078ec0ff */
[----:B------:R-:W-:Y:S01]  /*0130*/  UMOV UR4, 0x400 ;  /* 0x0000040000047882 */ /* 0x000fe20000000000 */
[----:B------:R-:W-:Y:S01]  /*0140*/  IMAD R5, R3, R2, RZ ;  /* 0x0000000203057224 */ /* 0x000fe200078e02ff */
[----:B------:R-:W-:Y:S01]  /*0150*/  UIADD3 UR5, UPT, UPT, UR4, 0x800, URZ ;  /* 0x0000080004057890 */ /* 0x000fe2000fffe0ff */
[----:B------:R-:W-:Y:S02]  /*0160*/  HFMA2 R9, -RZ, RZ, 0, 0 ;  /* 0x00000000ff097431 */ /* 0x000fe400000001ff */
[----:B------:R-:W-:Y:S01]  /*0170*/  VIADD R22, R22, 0xffffffff ;  /* 0xffffffff16167836 */ /* 0x000fe20000000000 */
[----:B------:R-:W-:Y:S01]  /*0180*/  LOP3.LUT R6, R8, 0xffff, RZ, 0xc0, !PT ;  /* 0x0000ffff08067812 */ /* 0x000fe200078ec0ff */
[----:B------:R-:W-:Y:S01]  /*0190*/  IMAD.MOV.U32 R23, RZ, RZ, RZ ;  /* 0x000000ffff177224 */ /* 0x000fe200078e00ff */
[----:B------:R-:W-:Y:S01]  /*01a0*/  IADD3 R11, PT, PT, R5, R0, RZ ;  /* 0x00000000050b7210 */ /* 0x000fe20007ffe0ff */
[----:B------:R-:W-:Y:S01]  /*01b0*/  IMAD.MOV.U32 R13, RZ, RZ, RZ ;  /* 0x000000ffff0d7224 */ /* 0x000fe200078e00ff */
[----:B------:R-:W-:Y:S01]  /*01c0*/  ISETP.GE.U32.AND P0, PT, R22, 0x3, PT ;  /* 0x000000031600780c */ /* 0x000fe20003f06070 */
[----:B------:R-:W1:Y:S03]  /*01d0*/  LDCU.64 UR8, c[0x0][0x358] ;  /* 0x00006b00ff0877ac */ /* 0x000e660008000a00 */
[----:B------:R-:W-:-:S02]  /*01e0*/  P2R R7, PR, RZ, 0x1 ;  /* 0x00000001ff077803 */ /* 0x000fc40000000000 */
[----:B------:R-:W-:Y:S01]  /*01f0*/  LOP3.LUT R7, R3, 0x7f8, RZ, 0xc0, !PT ;  /* 0x000007f803077812 */ /* 0x000fe200078ec0ff */
[----:B0-----:R-:W-:Y:S02]  /*0200*/  ULEA UR4, UR6, UR4, 0x18 ;  /* 0x0000000406047291 */ /* 0x001fe4000f8ec0ff */
[----:B------:R-:W-:-:S04]  /*0210*/  ULEA UR5, UR6, UR5, 0x18 ;  /* 0x0000000506057291 */ /* 0x000fc8000f8ec0ff */
[C---:B------:R-:W-:Y:S02]  /*0220*/  LEA R10, R11.reuse, UR4, 0x3 ;  /* 0x000000040b0a7c11 */ /* 0x040fe4000f8e18ff */
[----:B-1----:R-:W-:-:S07]  /*0230*/  LEA R11, R11, UR5, 0x3 ;  /* 0x000000050b0b7c11 */ /* 0x002fce000f8e18ff */
.L_x_19:
[----:B0-----:R-:W0:Y:S01]  /*0240*/  LDCU.128 UR4, c[0x0][0x380] ;  /* 0x00007000ff0477ac */ /* 0x001e220008000c00 */
[----:B------:R-:W-:-:S04]  /*0250*/  IMAD R21, R3, R9, RZ ;  /* 0x0000000903157224 */ /* 0x000fc800078e02ff */
[----:B------:R-:W-:Y:S01]  /*0260*/  IMAD.IADD R19, R21, 0x1, R2 ;  /* 0x0000000115137824 */ /* 0x000fe200078e0202 */
[----:B------:R-:W-:-:S03]  /*0270*/  LEA R15, R4, R21, 0xa ;  /* 0x00000015040f7211 */ /* 0x000fc600078e50ff */
[----:B------:R-:W-:Y:S01]  /*0280*/  IMAD.WIDE.U32 R18, R19, 0x400, R12 ;  /* 0x0000040013127825 */ /* 0x000fe200078e000c */
[----:B------:R-:W-:-:S04]  /*0290*/  IADD3 R15, P0, PT, R15, R0, RZ ;  /* 0x000000000f0f7210 */ /* 0x000fc80007f1e0ff */
[----:B------:R-:W-:Y:S02]  /*02a0*/  IADD3.X R8, PT, PT, RZ, RZ, RZ, P0, !PT ;  /* 0x000000ffff087210 */ /* 0x000fe400007fe4ff */
[C---:B0-----:R-:W-:Y:S02]  /*02b0*/  LEA R16, P1, R15.reuse, UR4, 0x3 ;  /* 0x000000040f107c11 */ /* 0x041fe4000f8218ff */
[C---:B------:R-:W-:Y:S02]  /*02c0*/  LEA R14, P0, R18.reuse, UR6, 0x3 ;  /* 0x00000006120e7c11 */ /* 0x040fe4000f8018ff */
[----:B------:R-:W-:Y:S02]  /*02d0*/  LEA.HI.X R17, R15, UR5, R8, 0x3, P1 ;  /* 0x000000050f117c11 */ /* 0x000fe400088f1c08 */
[----:B------:R-:W-:-:S04]  /*02e0*/  LEA.HI.X R15, R18, UR7, R19, 0x3, P0 ;  /* 0x00000007120f7c11 */ /* 0x000fc800080f1c13 */
[----:B------:R-:W2:Y:S04]  /*02f0*/  LDG.E.64 R16, desc[UR8][R16.64] ;  /* 0x0000000810107981 */ /* 0x000ea8000c1e1b00 */
[----:B------:R-:W3:Y:S01]  /*0300*/  LDG.E.64 R14, desc[UR8][R14.64] ;  /* 0x000000080e0e7981 */ /* 0x000ee2000c1e1b00 */
[----:B------:R-:W-:Y:S01]  /*0310*/  ISETP.GE.U32.AND P0, PT, R3, 0x8, PT ;  /* 0x000000080300780c */ /* 0x000fe20003f06070 */
[----:B------:R-:W-:Y:S01]  /*0320*/  VIADD R9, R9, 0x1 ;  /* 0x0000000109097836 */ /* 0x000fe20000000000 */
[----:B------:R-:W-:-:S04]  /*0330*/  MOV R20, RZ ;  /* 0x000000ff00147202 */ /* 0x000fc80000000f00 */
[----:B------:R-:W-:Y:S01]  /*0340*/  ISETP.NE.AND P5, PT, R9, R6, PT ;  /* 0x000000060900720c */ /* 0x000fe20003fa5270 */
[----:B--2---:R0:W-:Y:S04]  /*0350*/  STS.64 [R10], R16 ;  /* 0x000000100a007388 */ /* 0x0041e80000000a00 */
[----:B---3--:R0:W-:Y:S01]  /*0360*/  STS.64 [R11], R14 ;  /* 0x0000000e0b007388 */ /* 0x0081e20000000a00 */
[----:B------:R-:W-:Y:S06]  /*0370*/  BAR.SYNC.DEFER_BLOCKING 0x0 ;  /* 0x0000000000007b1d */ /* 0x000fec0000010000 */
[----:B------:R-:W-:Y:S05]  /*0380*/  @!P0 BRA `(.L_x_0) ;  /* 0x0000000800608947 */ /* 0x000fea0003800000 */
[----:B------:R-:W1:Y:S01]  /*0390*/  S2UR UR4, SR_CgaCtaId ;  /* 0x00000000000479c3 */ /* 0x000e620000008800 */
[----:B------:R-:W-:Y:S01]  /*03a0*/  IMAD.MOV.U32 R8, RZ, RZ, RZ ;  /* 0x000000ffff087224 */ /* 0x000fe200078e00ff */
[----:B------:R-:W-:Y:S02]  /*03b0*/  UMOV UR7, 0x400 ;  /* 0x0000040000077882 */ /* 0x000fe40000000000 */
[----:B-1----:R-:W-:-:S12]  /*03c0*/  ULEA UR4, UR4, UR7, 0x18 ;  /* 0x0000000704047291 */ /* 0x002fd8000f8ec0ff */
.L_x_9:
[----:B------:R-:W-:Y:S01]  /*03d0*/  IADD3 R18, PT, PT, R21, R8, RZ ;  /* 0x0000000815127210 */ /* 0x000fe20007ffe0ff */
[----:B------:R-:W-:-:S03]  /*03e0*/  IMAD.IADD R20, R5, 0x1, R8 ;  /* 0x0000000105147824 */ /* 0x000fc600078e0208 */
[----:B------:R-:W-:Y:S02]  /*03f0*/  ISETP.GT.U32.AND P0, PT, R18, 0x3ff, PT ;  /* 0x000003ff1200780c */ /* 0x000fe40003f04070 */
[----:B------:R-:W-:-:S11]  /*0400*/  LEA R20, R20, UR4, 0x3 ;  /* 0x0000000414147c11 */ /* 0x000fd6000f8e18ff */
[----:B------:R-:W-:Y:S05]  /*0410*/  @P0 BRA `(.L_x_1) ;  /* 0x0000000000340947 */ /* 0x000fea0003800000 */
[----:B------:R-:W1:Y:S01]  /*0420*/  S2UR UR6, SR_CgaCtaId ;  /* 0x00000000000679c3 */ /* 0x000e620000008800 */
[----:B------:R-:W-:Y:S01]  /*0430*/  UIADD3 UR5, UPT, UPT, UR7, 0x800, URZ ;  /* 0x0000080007057890 */ /* 0x000fe2000fffe0ff */
[----:B0-----:R-:W-:Y:S01]  /*0440*/  IMAD R14, R3, R8, R0 ;  /* 0x00000008030e7224 */ /* 0x001fe200078e0200 */
[----:B------:R-:W-:Y:S02]  /*0450*/  LDS.64 R16, [R20] ;  /* 0x0000000014107984 */ /* 0x000fe40000000a00 */
[----:B-1----:R-:W-:-:S06]  /*0460*/  ULEA UR5, UR6, UR5, 0x18 ;  /* 0x0000000506057291 */ /* 0x002fcc000f8ec0ff */
[----:B------:R-:W-:-:S05]  /*0470*/  LEA R19, R14, UR5, 0x3 ;  /* 0x000000050e137c11 */ /* 0x000fca000f8e18ff */
[----:B------:R-:W0:Y:S02]  /*0480*/  LDS.64 R14, [R19] ;  /* 0x00000000130e7984 */ /* 0x000e240000000a00 */
[----:B0-----:R-:W-:-:S04]  /*0490*/  IMAD R15, R15, R16, RZ ;  /* 0x000000100f0f7224 */ /* 0x001fc800078e02ff */
[----:B------:R-:W-:Y:S02]  /*04a0*/  IMAD R17, R17, R14, R15 ;  /* 0x0000000e11117224 */ /* 0x000fe400078e020f */
[----:B------:R-:W-:-:S05]  /*04b0*/  IMAD.WIDE.U32 R14, R14, R16, RZ ;  /* 0x000000100e0e7225 */ /* 0x000fca00078e00ff */
[----:B------:R-:W-:-:S04]  /*04c0*/  IADD3 R15, PT, PT, R15, R17, RZ ;  /* 0x000000110f0f7210 */ /* 0x000fc80007ffe0ff */
[----:B------:R-:W0:Y:S02]  /*04d0*/  I2F.U64 R14, R14 ;  /* 0x0000000e000e7312 */ /* 0x000e240000301000 */
[----:B0-----:R-:W-:-:S07]  /*04e0*/  FADD R23, R23, R14 ;  /* 0x0000000e17177221 */ /* 0x001fce0000000000 */
.L_x_1:
[C---:B0-----:R-:W-:Y:S01]  /*04f0*/  VIADD R14, R18.reuse, 0x1 ;  /* 0x00000001120e7836 */ /* 0x041fe20000000000 */
[C---:B------:R-:W-:Y:S01]  /*0500*/  IADD3 R15, PT, PT, R18.reuse, 0x2, RZ ;  /* 0x00000002120f7810 */ /* 0x040fe20007ffe0ff */
[----:B------:R-:W-:-:S03]  /*0510*/  VIADD R16, R18, 0x5 ;  /* 0x0000000512107836 */ /* 0x000fc60000000000 */
[----:B------:R-:W-:Y:S01]  /*0520*/  ISETP.GT.U32.AND P6, PT, R14, 0x3ff, PT ;  /* 0x000003ff0e00780c */ /* 0x000fe20003fc4070 */
[C---:B------:R-:W-:Y:S01]  /*0530*/  VIADD R14, R18.reuse, 0x3 ;  /* 0x00000003120e7836 */ /* 0x040fe20000000000 */
[----:B------:R-:W-:Y:S02]  /*0540*/  ISETP.GT.U32.AND P4, PT, R15, 0x3ff, PT ;  /* 0x000003ff0f00780c */ /* 0x000fe40003f84070 */
[----:B------:R-:W-:Y:S02]  /*0550*/  IADD3 R15, PT, PT, R18, 0x4, RZ ;  /* 0x00000004120f7810 */ /* 0x000fe40007ffe0ff */
[----:B------:R-:W-:Y:S02]  /*0560*/  ISETP.GT.U32.AND P3, PT, R14, 0x3ff, PT ;  /* 0x000003ff0e00780c */ /* 0x000fe40003f64070 */
[----:B------:R-:W-:Y:S02]  /*0570*/  IADD3 R14, PT, PT, R18, 0x6, RZ ;  /* 0x00000006120e7810 */ /* 0x000fe40007ffe0ff */
[----:B------:R-:W-:-:S02]  /*0580*/  ISETP.GT.U32.AND P2, PT, R15, 0x3ff, PT ;  /* 0x000003ff0f00780c */ /* 0x000fc40003f44070 */
[----:B------:R-:W-:Y:S02]  /*0590*/  ISETP.GT.U32.AND P1, PT, R16, 0x3ff, PT ;  /* 0x000003ff1000780c */ /* 0x000fe40003f24070 */
[----:B------:R-:W-:Y:S02]  /*05a0*/  IADD3 R18, PT, PT, R18, 0x7, RZ ;  /* 0x0000000712127810 */ /* 0x000fe40007ffe0ff */
[----:B------:R-:W-:Y:S01]  /*05b0*/  ISETP.GT.U32.AND P0, PT, R14, 0x3ff, PT ;  /* 0x000003ff0e00780c */ /* 0x000fe20003f04070 */
[----:B------:R-:W-:-:S12]  /*05c0*/  @P6 BRA `(.L_x_2) ;  /* 0x00000000003c6947 */ /* 0x000fd80003800000 */
[----:B------:R-:W0:Y:S01]  /*05d0*/  S2UR UR6, SR_CgaCtaId ;  /* 0x00000000000679c3 */ /* 0x000e220000008800 */
[----:B------:R-:W-:Y:S01]  /*05e0*/  UMOV UR7, 0x400 ;  /* 0x0000040000077882 */ /* 0x000fe20000000000 */
[----:B------:R-:W-:Y:S01]  /*05f0*/  IMAD R15, R3, R8, R3 ;  /* 0x00000008030f7224 */ /* 0x000fe200078e0203 */
[----:B------:R-:W-:Y:S01]  /*0600*/  UIADD3 UR5, UPT, UPT, UR7, 0x800, URZ ;  /* 0x0000080007057890 */ /* 0x000fe2000fffe0ff */
[----:B------:R-:W-:Y:S02]  /*0610*/  LDS.64 R16, [R20+0x8] ;  /* 0x0000080014107984 */ /* 0x000fe40000000a00 */
[----:B------:R-:W-:Y:S01]  /*0620*/  IMAD.IADD R15, R15, 0x1, R0 ;  /* 0x000000010f0f7824 */ /* 0x000fe200078e0200 */
[----:B0-----:R-:W-:-:S06]  /*0630*/  ULEA UR5, UR6, UR5, 0x18 ;  /* 0x0000000506057291 */ /* 0x001fcc000f8ec0ff */
        /* <DEDUP_REMOVED lines=8> */
.L_x_2:
[----:B------:R-:W-:Y:S01]  /*06c0*/  ISETP.GT.U32.AND P6, PT, R18, 0x3ff, PT ;  /* 0x000003ff1200780c */ /* 0x000fe20003fc4070 */
[----:B------:R-:W-:-:S12]  /*06d0*/  @P4 BRA `(.L_x_3) ;  /* 0x00000000003c4947 */ /* 0x000fd80003800000 */
[----:B------:R-:W0:Y:S01]  /*06e0*/  S2UR UR6, SR_CgaCtaId ;  /* 0x00000000000679c3 */ /* 0x000e220000008800 */
[----:B------:R-:W-:Y:S01]  /*06f0*/  UMOV UR7, 0x400 ;  /* 0x0000040000077882 */ /* 0x000fe20000000000 */
[----:B------:R-:W-:Y:S01]  /*0700*/  IADD3 R14, PT, PT, R8, 0x2, RZ ;  /* 0x00000002080e7810 */ /* 0x000fe20007ffe0ff */
[----:B------:R-:W-:Y:S01]  /*0710*/  UIADD3 UR5, UPT, UPT, UR7, 0x800, URZ ;  /* 0x0000080007057890 */ /* 0x000fe2000fffe0ff */
[----:B------:R-:W-:Y:S03]  /*0720*/  LDS.64 R18, [R20+0x10] ;  /* 0x0000100014127984 */ /* 0x000fe60000000a00 */
[----:B------:R-:W-:Y:S01]  /*0730*/  IMAD R14, R14, R3, R0 ;  /* 0x000000030e0e7224 */ /* 0x000fe200078e0200 */
[----:B0-----:R-:W-:-:S06]  /*0740*/  ULEA UR5, UR6, UR5, 0x18 ;  /* 0x0000000506057291 */ /* 0x001fcc000f8ec0ff */
[----:B------:R-:W-:-:S06]  /*0750*/  LEA R16, R14, UR5, 0x3 ;  /* 0x000000050e107c11 */ /* 0x000fcc000f8e18ff */
[----:B------:R-:W0:Y:S02]  /*0760*/  LDS.64 R16, [R16] ;  /* 0x0000000010107984 */ /* 0x000e240000000a00 */
[-C--:B0-----:R-:W-:Y:S02]  /*0770*/  IMAD R17, R17, R18.reuse, RZ ;  /* 0x0000001211117224 */ /* 0x081fe400078e02ff */
[----:B------:R-:W-:-:S04]  /*0780*/  IMAD.WIDE.U32 R14, R16, R18, RZ ;  /* 0x00000012100e7225 */ /* 0x000fc800078e00ff */
[----:B------:R-:W-:-:S04]  /*0790*/  IMAD R17, R19, R16, R17 ;  /* 0x0000001013117224 */ /* 0x000fc800078e0211 */
[----:B------:R-:W-:-:S04]  /*07a0*/  IMAD.IADD R15, R15, 0x1, R17 ;  /* 0x000000010f0f7824 */ /* 0x000fc800078e0211 */
[----:B------:R-:W0:Y:S02]  /*07b0*/  I2F.U64 R14, R14 ;  /* 0x0000000e000e7312 */ /* 0x000e240000301000 */
[----:B0-----:R-:W-:-:S07]  /*07c0*/  FADD R23, R23, R14 ;  /* 0x0000000e17177221 */ /* 0x001fce0000000000 */
.L_x_3:
[----:B------:R-:W-:Y:S05]  /*07d0*/  @P3 BRA `(.L_x_4) ;  /* 0x00000000003c3947 */ /* 0x000fea0003800000 */
        /* <DEDUP_REMOVED lines=11> */
[----:B------:R-:W-:-:S05]  /*0890*/  IMAD R17, R19, R16, R17 ;  /* 0x0000001013117224 */ /* 0x000fca00078e0211 */
[----:B------:R-:W-:-:S04]  /*08a0*/  IADD3 R15, PT, PT, R15, R17, RZ ;  /* 0x000000110f0f7210 */ /* 0x000fc80007ffe0ff */
[----:B------:R-:W0:Y:S02]  /*08b0*/  I2F.U64 R14, R14 ;  /* 0x0000000e000e7312 */ /* 0x000e240000301000 */
[----:B0-----:R-:W-:-:S07]  /*08c0*/  FADD R23, R23, R14 ;  /* 0x0000000e17177221 */ /* 0x001fce0000000000 */
.L_x_4:
[----:B------:R-:W-:Y:S05]  /*08d0*/  @P2 BRA `(.L_x_5) ;  /* 0x00000000003c2947 */ /* 0x000fea0003800000 */
[----:B------:R-:W0:Y:S01]  /*08e0*/  S2UR UR6, SR_CgaCtaId ;  /* 0x00000000000679c3 */ /* 0x000e220000008800 */
[----:B------:R-:W-:Y:S01]  /*08f0*/  UMOV UR7, 0x400 ;  /* 0x0000040000077882 */ /* 0x000fe20000000000 */
[----:B------:R-:W-:Y:S01]  /*0900*/  VIADD R14, R8, 0x4 ;  /* 0x00000004080e7836 */ /* 0x000fe20000000000 */
[----:B------:R-:W-:Y:S01]  /*0910*/  UIADD3 UR5, UPT, UPT, UR7, 0x800, URZ ;  /* 0x0000080007057890 */ /* 0x000fe2000fffe0ff */
[----:B------:R-:W-:Y:S02]  /*0920*/  LDS.64 R18, [R20+0x20] ;  /* 0x0000200014127984 */ /* 0x000fe40000000a00 */
        /* <DEDUP_REMOVED lines=10> */
.L_x_5:
        /* <DEDUP_REMOVED lines=16> */
.L_x_6:
        /* <DEDUP_REMOVED lines=16> */
.L_x_7:
        /* <DEDUP_REMOVED lines=16> */
.L_x_8:
[----:B------:R-:W-:-:S04]  /*0cd0*/  IADD3 R8, PT, PT, R8, 0x8, RZ ;  /* 0x0000000808087810 */ /* 0x000fc80007ffe0ff */
[----:B------:R-:W-:-:S13]  /*0ce0*/  ISETP.NE.AND P0, PT, R8, R7, PT ;  /* 0x000000070800720c */ /* 0x000fda0003f05270 */
[----:B------:R-:W-:Y:S05]  /*0cf0*/  @P0 BRA `(.L_x_9) ;  /* 0xfffffff400b40947 */ /* 0x000fea000383ffff */
[----:B------:R-:W-:-:S07]  /*0d00*/  IMAD.MOV.U32 R20, RZ, RZ, R7 ;  /* 0x000000ffff147224 */ /* 0x000fce00078e0007 */
.L_x_0:
[----:B------:R-:W-:-:S04]  /*0d10*/  LOP3.LUT R8, R3, 0x7, RZ, 0xc0, !PT ;  /* 0x0000000703087812 */ /* 0x000fc800078ec0ff */
[----:B------:R-:W-:-:S13]  /*0d20*/  ISETP.NE.AND P0, PT, R8, RZ, PT ;  /* 0x000000ff0800720c */ /* 0x000fda0003f05270 */
[----:B------:R-:W-:Y:S05]  /*0d30*/  @!P0 BRA `(.L_x_10) ;  /* 0x0000000800188947 */ /* 0x000fea0003800000 */
[----:B------:R-:W-:-:S13]  /*0d40*/  ISETP.GE.U32.AND P1, PT, R22, 0x3, PT ;  /* 0x000000031600780c */ /* 0x000fda0003f26070 */
[----:B------:R-:W-:Y:S05]  /*0d50*/  @!P1 BRA `(.L_x_11) ;  /* 0x0000000400149947 */ /* 0x000fea0003800000 */
[----:B------:R-:W1:Y:S01]  /*0d60*/  S2UR UR5, SR_CgaCtaId ;  /* 0x00000000000579c3 */ /* 0x000e620000008800 */
[----:B------:R-:W-:Y:S01]  /*0d70*/  IADD3 R8, PT, PT, R21, R20, RZ ;  /* 0x0000001415087210 */ /* 0x000fe20007ffe0ff */
[----:B------:R-:W-:-:S03]  /*0d80*/  UMOV UR4, 0x400 ;  /* 0x0000040000047882 */ /* 0x000fc60000000000 */
[C---:B------:R-:W-:Y:S01]  /*0d90*/  ISETP.GT.U32.AND P0, PT, R8.reuse, 0x3ff, PT ;  /* 0x000003ff0800780c */ /* 0x040fe20003f04070 */
[C---:B0-----:R-:W-:Y:S01]  /*0da0*/  VIADD R15, R8.reuse, 0x2 ;  /* 0x00000002080f7836 */ /* 0x041fe20000000000 */
[C---:B------:R-:W-:Y:S02]  /*0db0*/  IADD3 R14, PT, PT, R8.reuse, 0x1, RZ ;  /* 0x00000001080e7810 */ /* 0x040fe40007ffe0ff */
[----:B------:R-:W-:Y:S02]  /*0dc0*/  IADD3 R8, PT, PT, R8, 0x3, RZ ;  /* 0x0000000308087810 */ /* 0x000fe40007ffe0ff */
[----:B------:R-:W-:Y:S02]  /*0dd0*/  ISETP.GT.U32.AND P1, PT, R14, 0x3ff, PT ;  /* 0x000003ff0e00780c */ /* 0x000fe40003f24070 */
[----:B------:R-:W-:Y:S02]  /*0de0*/  ISETP.GT.U32.AND P3, PT, R8, 0x3ff, PT ;  /* 0x000003ff0800780c */ /* 0x000fe40003f64070 */
[----:B------:R-:W-:-:S02]  /*0df0*/  IADD3 R8, PT, PT, R5, R20, RZ ;  /* 0x0000001405087210 */ /* 0x000fc40007ffe0ff */
[----:B------:R-:W-:Y:S01]  /*0e00*/  ISETP.GT.U32.AND P2, PT, R15, 0x3ff, PT ;  /* 0x000003ff0f00780c */ /* 0x000fe20003f44070 */
[----:B-1----:R-:W-:-:S06]  /*0e10*/  ULEA UR6, UR5, UR4, 0x18 ;  /* 0x0000000405067291 */ /* 0x002fcc000f8ec0ff */
[----:B------:R-:W-:Y:S01]  /*0e20*/  LEA R8, R8, UR6, 0x3 ;  /* 0x0000000608087c11 */ /* 0x000fe2000f8e18ff */
[----:B------:R-:W-:Y:S06]  /*0e30*/  @P0 BRA `(.L_x_12) ;  /* 0x0000000000300947 */ /* 0x000fec0003800000 */
[----:B------:R-:W-:Y:S01]  /*0e40*/  UIADD3 UR6, UPT, UPT, UR4, 0x800, URZ ;  /* 0x0000080004067890 */ /* 0x000fe2000fffe0ff */
[----:B------:R-:W-:Y:S01]  /*0e50*/  IMAD R14, R20, R3, R0 ;  /* 0x00000003140e7224 */ /* 0x000fe200078e0200 */
[----:B------:R-:W-:Y:S02]  /*0e60*/  LDS.64 R18, [R8] ;  /* 0x0000000008127984 */ /* 0x000fe40000000a00 */
[----:B------:R-:W-:-:S06]  /*0e70*/  ULEA UR6, UR5, UR6, 0x18 ;  /* 0x0000000605067291 */ /* 0x000fcc000f8ec0ff */
        /* <DEDUP_REMOVED lines=8> */
.L_x_12:
[----:B------:R-:W-:Y:S05]  /*0f00*/  @P1 BRA `(.L_x_13) ;  /* 0x0000000000341947 */ /* 0x000fea0003800000 */
[----:B------:R-:W-:Y:S01]  /*0f10*/  UIADD3 UR6, UPT, UPT, UR4, 0x800, URZ ;  /* 0x0000080004067890 */ /* 0x000fe2000fffe0ff */
[----:B------:R-:W-:-:S03]  /*0f20*/  IMAD R15, R20, R3, R3 ;  /* 0x00000003140f7224 */ /* 0x000fc600078e0203 */
[----:B------:R-:W-:Y:S02]  /*0f30*/  ULEA UR6, UR5, UR6, 0x18 ;  /* 0x0000000605067291 */ /* 0x000fe4000f8ec0ff */
[----:B------:R-:W-:-:S04]  /*0f40*/  IADD3 R15, PT, PT, R15, R0, RZ ;  /* 0x000000000f0f7210 */ /* 0x000fc80007ffe0ff */
[----:B------:R-:W-:Y:S02]  /*0f50*/  LEA R16, R15, UR6, 0x3 ;  /* 0x000000060f107c11 */ /* 0x000fe4000f8e18ff */
[----:B------:R-:W-:Y:S04]  /*0f60*/  LDS.64 R14, [R8+0x8] ;  /* 0x00000800080e7984 */ /* 0x000fe80000000a00 */
[----:B------:R-:W0:Y:S02]  /*0f70*/  LDS.64 R16, [R16] ;  /* 0x0000000010107984 */ /* 0x000e240000000a00 */
[-C--:B0-----:R-:W-:Y:S02]  /*0f80*/  IMAD R17, R17, R14.reuse, RZ ;  /* 0x0000000e11117224 */ /* 0x081fe400078e02ff */
[----:B------:R-:W-:-:S04]  /*0f90*/  IMAD.WIDE.U32 R18, R16, R14, RZ ;  /* 0x0000000e10127225 */ /* 0x000fc800078e00ff */
[----:B------:R-:W-:-:S05]  /*0fa0*/  IMAD R17, R15, R16, R17 ;  /* 0x000000100f117224 */ /* 0x000fca00078e0211 */
[----:B------:R-:W-:-:S04]  /*0fb0*/  IADD3 R19, PT, PT, R19, R17, RZ ;  /* 0x0000001113137210 */ /* 0x000fc80007ffe0ff */
[----:B------:R-:W0:Y:S02]  /*0fc0*/  I2F.U64 R18, R18 ;  /* 0x0000001200127312 */ /* 0x000e240000301000 */
[----:B0-----:R-:W-:-:S07]  /*0fd0*/  FADD R23, R23, R18 ;  /* 0x0000001217177221 */ /* 0x001fce0000000000 */
.L_x_13:
[----:B------:R-:W-:Y:S05]  /*0fe0*/  @P2 BRA `(.L_x_14) ;  /* 0x0000000000342947 */ /* 0x000fea0003800000 */
[----:B------:R-:W-:Y:S01]  /*0ff0*/  UIADD3 UR6, UPT, UPT, UR4, 0x800, URZ ;  /* 0x0000080004067890 */ /* 0x000fe2000fffe0ff */
[----:B------:R-:W-:-:S03]  /*1000*/  VIADD R14, R20, 0x2 ;  /* 0x00000002140e7836 */ /* 0x000fc60000000000 */
[----:B------:R-:W-:Y:S01]  /*1010*/  ULEA UR6, UR5, UR6, 0x18 ;  /* 0x0000000605067291 */ /* 0x000fe2000f8ec0ff */
[----:B------:R-:W-:-:S05]  /*1020*/  IMAD R14, R14, R3, R0 ;  /* 0x000000030e0e7224 */ /* 0x000fca00078e0200 */
        /* <DEDUP_REMOVED lines=9> */
.L_x_14:
[----:B------:R-:W-:Y:S05]  /*10c0*/  @P3 BRA `(.L_x_15) ;  /* 0x0000000000343947 */ /* 0x000fea0003800000 */
[----:B------:R-:W-:Y:S01]  /*10d0*/  UIADD3 UR4, UPT, UPT, UR4, 0x800, URZ ;  /* 0x0000080004047890 */ /* 0x000fe2000fffe0ff */
[----:B------:R-:W-:Y:S01]  /*10e0*/  IADD3 R14, PT, PT, R20, 0x3, RZ ;  /* 0x00000003140e7810 */ /* 0x000fe20007ffe0ff */
[----:B------:R-:W-:Y:S02]  /*10f0*/  LDS.64 R18, [R8+0x18] ;  /* 0x0000180008127984 */ /* 0x000fe40000000a00 */
[----:B------:R-:W-:Y:S02]  /*1100*/  ULEA UR4, UR5, UR4, 0x18 ;  /* 0x0000000405047291 */ /* 0x000fe4000f8ec0ff */
[----:B------:R-:W-:-:S05]  /*1110*/  IMAD R14, R14, R3, R0 ;  /* 0x000000030e0e7224 */ /* 0x000fca00078e0200 */
        /* <DEDUP_REMOVED lines=8> */
.L_x_15:
[----:B------:R-:W-:-:S07]  /*11a0*/  IADD3 R20, PT, PT, R20, 0x4, RZ ;  /* 0x0000000414147810 */ /* 0x000fce0007ffe0ff */
.L_x_11:
[----:B------:R-:W-:-:S04]  /*11b0*/  LOP3.LUT R8, R3, 0x3, RZ, 0xc0, !PT ;  /* 0x0000000303087812 */ /* 0x000fc800078ec0ff */
[----:B------:R-:W-:-:S13]  /*11c0*/  ISETP.NE.AND P0, PT, R8, RZ, PT ;  /* 0x000000ff0800720c */ /* 0x000fda0003f05270 */
[----:B------:R-:W-:Y:S05]  /*11d0*/  @!P0 BRA `(.L_x_10) ;  /* 0x0000000000f08947 */ /* 0x000fea0003800000 */
[----:B------:R-:W-:-:S13]  /*11e0*/  ISETP.NE.AND P0, PT, R8, 0x1, PT ;  /* 0x000000010800780c */ /* 0x000fda0003f05270 */
[----:B------:R-:W-:Y:S05]  /*11f0*/  @!P0 BRA `(.L_x_16) ;  /* 0x0000000000948947 */ /* 0x000fea0003800000 */
[----:B------:R-:W1:Y:S01]  /*1200*/  S2UR UR5, SR_CgaCtaId ;  /* 0x00000000000579c3 */ /* 0x000e620000008800 */
[----:B0-----:R-:W-:Y:S01]  /*1210*/  IADD3 R14, PT, PT, R21, R20, RZ ;  /* 0x00000014150e7210 */ /* 0x001fe20007ffe0ff */
[----:B------:R-:W-:-:S03]  /*1220*/  UMOV UR4, 0x400 ;  /* 0x0000040000047882 */ /* 0x000fc60000000000 */
[C---:B------:R-:W-:Y:S01]  /*1230*/  ISETP.GT.U32.AND P0, PT, R14.reuse, 0x3ff, PT ;  /* 0x000003ff0e00780c */ /* 0x040fe20003f04070 */
[----:B------:R-:W-:-:S05]  /*1240*/  VIADD R8, R14, 0x1 ;  /* 0x000000010e087836 */ /* 0x000fca0000000000 */
[----:B------:R-:W-:Y:S02]  /*1250*/  ISETP.GT.U32.AND P1, PT, R8, 0x3ff, PT ;  /* 0x000003ff0800780c */ /* 0x000fe40003f24070 */
[----:B------:R-:W-:Y:S01]  /*1260*/  IADD3 R8, PT, PT, R5, R20, RZ ;  /* 0x0000001405087210 */ /* 0x000fe20007ffe0ff */
        /* <DEDUP_REMOVED lines=15> */
.L_x_17:
[----:B------:R-:W-:Y:S05]  /*1360*/  @P1 BRA `(.L_x_18) ;  /* 0x0000000000341947 */ /* 0x000fea0003800000 */
[----:B------:R-:W-:Y:S01]  /*1370*/  UIADD3 UR4, UPT, UPT, UR4, 0x800, URZ ;  /* 0x0000080004047890 */ /* 0x000fe2000fffe0ff */
[----:B------:R-:W-:Y:S01]  /*1380*/  IMAD R15, R20, R3, R3 ;  /* 0x00000003140f7224 */ /* 0x000fe200078e0203 */
[----:B------:R-:W-:Y:S02]  /*1390*/  LDS.64 R18, [R8+0x8] ;  /* 0x0000080008127984 */ /* 0x000fe40000000a00 */
[----:B------:R-:W-:Y:S01]  /*13a0*/  ULEA UR4, UR5, UR4, 0x18 ;  /* 0x0000000405047291 */ /* 0x000fe2000f8ec0ff */
[----:B------:R-:W-:-:S05]  /*13b0*/  IMAD.IADD R15, R15, 0x1, R0 ;  /* 0x000000010f0f7824 */ /* 0x000fca00078e0200 */
        /* <DEDUP_REMOVED lines=8> */
.L_x_18:
[----:B------:R-:W-:-:S07]  /*1440*/  IADD3 R20, PT, PT, R20, 0x2, RZ ;  /* 0x0000000214147810 */ /* 0x000fce0007ffe0ff */
.L_x_16:
[----:B------:R-:W-:Y:S01]  /*1450*/  IMAD.IADD R21, R21, 0x1, R20 ;  /* 0x0000000115157824 */ /* 0x000fe200078e0214 */
[----:B------:R-:W-:-:S04]  /*1460*/  LOP3.LUT P0, RZ, R3, 0x1, RZ, 0xc0, !PT ;  /* 0x0000000103ff7812 */ /* 0x000fc8000780c0ff */
[----:B------:R-:W-:-:S13]  /*1470*/  ISETP.GT.U32.OR P0, PT, R21, 0x3ff, !P0 ;  /* 0x000003ff1500780c */ /* 0x000fda0004704470 */
[----:B------:R-:W-:Y:S05]  /*1480*/  @P0 BRA `(.L_x_10) ;  /* 0x0000000000440947 */ /* 0x000fea0003800000 */
[----:B------:R-:W1:Y:S01]  /*1490*/  S2UR UR5, SR_CgaCtaId ;  /* 0x00000000000579c3 */ /* 0x000e620000008800 */
[----:B------:R-:W-:Y:S01]  /*14a0*/  UMOV UR4, 0x400 ;  /* 0x0000040000047882 */ /* 0x000fe20000000000 */
[-C--:B0-----:R-:W-:Y:S01]  /*14b0*/  IMAD R14, R3, R20.reuse, R0 ;  /* 0x00000014030e7224 */ /* 0x081fe200078e0200 */
[----:B------:R-:W-:Y:S01]  /*14c0*/  UIADD3 UR6, UPT, UPT, UR4, 0x800, URZ ;  /* 0x0000080004067890 */ /* 0x000fe2000fffe0ff */
[----:B------:R-:W-:-:S03]  /*14d0*/  IADD3 R8, PT, PT, R5, R20, RZ ;  /* 0x0000001405087210 */ /* 0x000fc60007ffe0ff */
[----:B-1----:R-:W-:Y:S02]  /*14e0*/  ULEA UR6, UR5, UR6, 0x18 ;  /* 0x0000000605067291 */ /* 0x002fe4000f8ec0ff */
[----:B------:R-:W-:-:S04]  /*14f0*/  ULEA UR4, UR5, UR4, 0x18 ;  /* 0x0000000405047291 */ /* 0x000fc8000f8ec0ff */
[----:B------:R-:W-:Y:S02]  /*1500*/  LEA R16, R14, UR6, 0x3 ;  /* 0x000000060e107c11 */ /* 0x000fe4000f8e18ff */
[----:B------:R-:W-:-:S04]  /*1510*/  LEA R8, R8, UR4, 0x3 ;  /* 0x0000000408087c11 */ /* 0x000fc8000f8e18ff */
[----:B------:R-:W-:Y:S04]  /*1520*/  LDS.64 R16, [R16] ;  /* 0x0000000010107984 */ /* 0x000fe80000000a00 */
[----:B------:R-:W0:Y:S02]  /*1530*/  LDS.64 R18, [R8] ;  /* 0x0000000008127984 */ /* 0x000e240000000a00 */
[-C--:B0-----:R-:W-:Y:S02]  /*1540*/  IMAD R17, R17, R18.reuse, RZ ;  /* 0x0000001211117224 */ /* 0x081fe400078e02ff */
[----:B------:R-:W-:-:S04]  /*1550*/  IMAD.WIDE.U32 R14, R16, R18, RZ ;  /* 0x00000012100e7225 */ /* 0x000fc800078e00ff */
[----:B------:R-:W-:-:S05]  /*1560*/  IMAD R17, R19, R16, R17 ;  /* 0x0000001013117224 */ /* 0x000fca00078e0211 */
[----:B------:R-:W-:-:S04]  /*1570*/  IADD3 R15, PT, PT, R15, R17, RZ ;  /* 0x000000110f0f7210 */ /* 0x000fc80007ffe0ff */
[----:B------:R-:W0:Y:S02]  /*1580*/  I2F.U64 R14, R14 ;  /* 0x0000000e000e7312 */ /* 0x000e240000301000 */
[----:B0-----:R-:W-:-:S07]  /*1590*/  FADD R23, R23, R14 ;  /* 0x0000000e17177221 */ /* 0x001fce0000000000 */
.L_x_10:
[----:B------:R-:W-:Y:S06]  /*15a0*/  BAR.SYNC.DEFER_BLOCKING 0x0 ;  /* 0x0000000000007b1d */ /* 0x000fec0000010000 */
[----:B------:R-:W-:Y:S05]  /*15b0*/  @P5 BRA `(.L_x_19) ;  /* 0xffffffec00205947 */ /* 0x000fea000383ffff */
[----:B------:R-:W1:Y:S01]  /*15c0*/  LDC.64 R6, c[0x0][0x390] ;  /* 0x0000e400ff067b82 */ /* 0x000e620000000a00 */
[----:B------:R-:W2:Y:S01]  /*15d0*/  F2I.U64.TRUNC R2, R23 ;  /* 0x0000001700027311 */ /* 0x000ea2000020d800 */
[----:B------:R-:W-:-:S04]  /*15e0*/  IMAD R5, R4, 0x400, R12 ;  /* 0x0000040004057824 */ /* 0x000fc800078e020c */
[----:B-1----:R-:W-:-:S05]  /*15f0*/  IMAD.WIDE.U32 R4, R5, 0x8, R6 ;  /* 0x0000000805047825 */ /* 0x002fca00078e0006 */
[----:B--2---:R-:W-:Y:S01]  /*1600*/  STG.E.64 desc[UR8][R4.64], R2 ;  /* 0x0000000204007986 */ /* 0x004fe2000c101b08 */
[----:B------:R-:W-:Y:S05]  /*1610*/  EXIT ;  /* 0x000000000000794d */ /* 0x000fea0003800000 */
        .weak           $__internal_0_$__cuda_sm20_div_u16
        .type           $__internal_0_$__cuda_sm20_div_u16,@function
        .size           $__internal_0_$__cuda_sm20_div_u16,(.L_x_25 - $__internal_0_$__cuda_sm20_div_u16)
$__internal_0_$__cuda_sm20_div_u16:
[----:B------:R-:W0:Y:S01]  /*1620*/  I2F.U16 R7, R6 ;  /* 0x0000000600077306 */ /* 0x000e220000101000 */
[----:B------:R-:W-:Y:S02]  /*1630*/  MOV R8, 0x4b800000 ;  /* 0x4b80000000087802 */ /* 0x000fe40000000f00 */
[----:B------:R-:W-:Y:S02]  /*1640*/  I2FP.F32.U32.RZ R5, R5 ;  /* 0x0000000500057245 */ /* 0x000fe4000020d000 */
[C---:B0-----:R-:W-:Y:S02]  /*1650*/  FSETP.GEU.AND P1, PT, |R7|.reuse, 1.175494350822287508e-38, PT ;  /* 0x008000000700780b */ /* 0x041fe40003f2e200 */
[----:B------:R-:W-:Y:S02]  /*1660*/  FSETP.GT.AND P0, PT, |R7|, 8.50705917302346158658e+37, PT ;  /* 0x7e8000000700780b */ /* 0x000fe40003f04200 */
[----:B------:R-:W-:-:S04]  /*1670*/  FSEL R8, R8, 1, !P1 ;  /* 0x3f80000008087808 */ /* 0x000fc80004800000 */
[----:B------:R-:W-:Y:S02]  /*1680*/  FSEL R8, R8, 0.25, !P0 ;  /* 0x3e80000008087808 */ /* 0x000fe40004000000 */
[----:B------:R-:W-:Y:S02]  /*1690*/  ISETP.NE.U32.AND P0, PT, R6, RZ, PT ;  /* 0x000000ff0600720c */ /* 0x000fe40003f05070 */
[----:B------:R-:W-:Y:S01]  /*16a0*/  MOV R6, R10 ;  /* 0x0000000a00067202 */ /* 0x000fe20000000f00 */
[----:B------:R-:W-:Y:S01]  /*16b0*/  FMUL R9, R7, R8 ;  /* 0x0000000807097220 */ /* 0x000fe20000400000 */
[----:B------:R-:W-:-:S05]  /*16c0*/  HFMA2 R7, -RZ, RZ, 0, 0 ;  /* 0x00000000ff077431 */ /* 0x000fca00000001ff */
[----:B------:R-:W0:Y:S02]  /*16d0*/  MUFU.RCP R9, R9 ;  /* 0x0000000900097308 */ /* 0x000e240000001000 */
[----:B0-----:R-:W-:-:S05]  /*16e0*/  FMUL R8, R8, R9 ;  /* 0x0000000908087220 */ /* 0x001fca0000400000 */
[----:B------:R-:W-:-:S05]  /*16f0*/  IADD3 R8, PT, PT, R8, 0x2, RZ ;  /* 0x0000000208087810 */ /* 0x000fca0007ffe0ff */
[----:B------:R-:W-:-:S06]  /*1700*/  FMUL.RZ R5, R5, R8 ;  /* 0x0000000805057220 */ /* 0x000fcc000040c000 */
[----:B------:R-:W0:Y:S02]  /*1710*/  F2I.U32.TRUNC.NTZ R5, R5 ;  /* 0x0000000500057305 */ /* 0x000e24000020f000 */
[----:B0-----:R-:W-:Y:S01]  /*1720*/  LOP3.LUT R8, R5, 0xffff, RZ, 0xc0, !PT ;  /* 0x0000ffff05087812 */ /* 0x001fe200078ec0ff */
[----:B------:R-:W-:Y:S01]  /*1730*/  @!P0 IMAD.MOV.U32 R8, RZ, RZ, -0x1 ;  /* 0xffffffffff088424 */ /* 0x000fe200078e00ff */
[----:B------:R-:W-:Y:S06]  /*1740*/  RET.REL.NODEC R6 `(_Z7kernel2PKmS0_Pm) ;  /* 0xffffffe8062c7950 */ /* 0x000fec0003c3ffff */
.L_x_20:
[----:B------:R-:W-:-:S00]  /*1750*/  BRA `(.L_x_20) ;  /* 0xfffffffc00fc7947 */ /* 0x000fc0000383ffff */
[----:B------:R-:W-:-:S00]  /*1760*/  NOP ;  /* 0x0000000000007918 */ /* 0x000fc00000000000 */
        /* <DEDUP_REMOVED lines=9> */
.L_x_25:


//--------------------- .text._Z7kernel1PKmS0_Pm  --------------------------
	.section	.text._Z7kernel1PKmS0_Pm,"ax",@progbits
	.align	128
        .global         _Z7kernel1PKmS0_Pm
        .type           _Z7kernel1PKmS0_Pm,@function
        .size           _Z7kernel1PKmS0_Pm,(.L_x_27 - _Z7kernel1PKmS0_Pm)
        .other          _Z7kernel1PKmS0_Pm,@"STO_CUDA_ENTRY STV_DEFAULT"
_Z7kernel1PKmS0_Pm:
.text._Z7kernel1PKmS0_Pm:
[----:B------:R-:W-:Y:S01]  /*0000*/  LDC R1, c[0x0][0x37c] ;  /* 0x0000df00ff017b82 */ /* 0x000fe20000000800 */
[----:B------:R-:W0:Y:S01]  /*0010*/  S2R R0, SR_CTAID.X ;  /* 0x0000000000007919 */ /* 0x000e220000002500 */
[----:B------:R-:W0:Y:S01]  /*0020*/  LDCU UR4, c[0x0][0x360] ;  /* 0x00006c00ff0477ac */ /* 0x000e220008000800 */
[----:B------:R-:W-:Y:S01]  /*0030*/  BSSY.RECONVERGENT B0, `(.L_x_21) ;  /* 0x0000132000007945 */ /* 0x000fe20003800200 */
[----:B------:R-:W0:Y:S01]  /*0040*/  S2R R3, SR_TID.X ;  /* 0x0000000000037919 */ /* 0x000e220000002100 */
[----:B------:R-:W1:Y:S01]  /*0050*/  LDCU UR5, c[0x0][0x364] ;  /* 0x00006c80ff0577ac */ /* 0x000e620008000800 */
[----:B------:R-:W1:Y:S01]  /*0060*/  S2R R6, SR_CTAID.Y ;  /* 0x0000000000067919 */ /* 0x000e620000002600 */
[----:B------:R-:W2:Y:S01]  /*0070*/  LDCU.64 UR6, c[0x0][0x358] ;  /* 0x00006b00ff0677ac */ /* 0x000ea20008000a00 */
[----:B------:R-:W1:Y:S01]  /*0080*/  S2R R7, SR_TID.Y ;  /* 0x0000000000077919 */ /* 0x000e620000002200 */
[----:B0-----:R-:W-:Y:S02]  /*0090*/  IMAD R0, R0, UR4, R3 ;  /* 0x0000000400007c24 */ /* 0x001fe4000f8e0203 */
[----:B-1----:R-:W-:-:S05]  /*00a0*/  IMAD R6, R6, UR5, R7 ;  /* 0x0000000506067c24 */ /* 0x002fca000f8e0207 */
[----:B------:R-:W-:-:S04]  /*00b0*/  VIMNMX.U32 R2, PT, PT, R0, R6, !PT ;  /* 0x0000000600027248 */ /* 0x000fc80007fe0000 */
[----:B------:R-:W-:Y:S01]  /*00c0*/  ISETP.GT.U32.AND P0, PT, R2, 0x3ff, PT ;  /* 0x000003ff0200780c */ /* 0x000fe20003f04070 */
[----:B------:R-:W-:-:S12]  /*00d0*/  HFMA2 R2, -RZ, RZ, 0, 0 ;  /* 0x00000000ff027431 */ /* 0x000fd800000001ff */
[----:B--2---:R-:W-:Y:S05]  /*00e0*/  @P0 BRA `(.L_x_22) ;  /* 0x0000001000980947 */ /* 0x004fea0003800000 */
[----:B------:R-:W0:Y:S01]  /*00f0*/  LDC.64 R2, c[0x0][0x380] ;  /* 0x0000e000ff027b82 */ /* 0x000e220000000a00 */
[----:B------:R-:W1:Y:S01]  /*0100*/  LDCU UR4, c[0x0][0x388] ;  /* 0x00007100ff0477ac */ /* 0x000e620008000800 */
[----:B------:R-:W-:-:S06]  /*0110*/  SHF.L.U32 R5, R0, 0xa, RZ ;  /* 0x0000000a00057819 */ /* 0x000fcc00000006ff */
[----:B------:R-:W2:Y:S01]  /*0120*/  LDC R9, c[0x0][0x38c] ;  /* 0x0000e300ff097b82 */ /* 0x000ea20000000800 */
[----:B-1----:R-:W-:Y:S01]  /*0130*/  MOV R8, UR4 ;  /* 0x0000000400087c02 */ /* 0x002fe20008000f00 */
[----:B------:R-:W-:Y:S01]  /*0140*/  UMOV UR4, URZ ;  /* 0x000000ff00047c82 */ /* 0x000fe20008000000 */
[----:B0-----:R-:W-:-:S03]  /*0150*/  IMAD.WIDE.U32 R2, R5, 0x8, R2 ;  /* 0x0000000805027825 */ /* 0x001fc600078e0002 */
[----:B------:R-:W-:Y:S02]  /*0160*/  IADD3 R10, P0, PT, R2, 0x20, RZ ;  /* 0x00000020020a7810 */ /* 0x000fe40007f1e0ff */
[----:B------:R-:W-:Y:S02]  /*0170*/  MOV R2, RZ ;  /* 0x000000ff00027202 */ /* 0x000fe40000000f00 */
[----:B------:R-:W-:-:S09]  /*0180*/  IADD3.X R11, PT, PT, RZ, R3, RZ, P0, !PT ;  /* 0x00000003ff0b7210 */ /* 0x000fd200007fe4ff */
.L_x_23:
[C---:B--2---:R-:W-:Y:S01]  /*0190*/  IMAD.WIDE.U32 R14, R6.reuse, 0x8, R8 ;  /* 0x00000008060e7825 */ /* 0x044fe200078e0008 */
[C---:B------:R-:W-:Y:S01]  /*01a0*/  IADD3 R35, PT, PT, R6.reuse, 0x400, RZ ;  /* 0x0000040006237810 */ /* 0x040fe20007ffe0ff */
[----:B------:R-:W2:Y:S01]  /*01b0*/  LDG.E.64 R22, desc[UR6][R10.64+-0x20] ;  /* 0xffffe0060a167981 */ /* 0x000ea2000c1e1b00 */
[----:B------:R-:W-:-:S03]  /*01c0*/  IADD3 R31, PT, PT, R6, 0x800, RZ ;  /* 0x00000800061f7810 */ /* 0x000fc60007ffe0ff */
[----:B------:R-:W2:Y:S01]  /*01d0*/  LDG.E.64 R24, desc[UR6][R14.64] ;  /* 0x000000060e187981 */ /* 0x000ea2000c1e1b00 */
[----:B------:R-:W-:-:S03]  /*01e0*/  IMAD.WIDE.U32 R34, R35, 0x8, R8 ;  /* 0x0000000823227825 */ /* 0x000fc600078e0008 */
[----:B------:R-:W3:Y:S01]  /*01f0*/  LDG.E.64 R16, desc[UR6][R10.64+-0x18] ;  /* 0xffffe8060a107981 */ /* 0x000ee2000c1e1b00 */
[----:B------:R-:W-:-:S03]  /*0200*/  IMAD.WIDE.U32 R30, R31, 0x8, R8 ;  /* 0x000000081f1e7825 */ /* 0x000fc600078e0008 */
[----:B------:R-:W3:Y:S04]  /*0210*/  LDG.E.64 R18, desc[UR6][R34.64] ;  /* 0x0000000622127981 */ /* 0x000ee8000c1e1b00 */
[----:B------:R-:W4:Y:S04]  /*0220*/  LDG.E.64 R4, desc[UR6][R10.64+-0x10] ;  /* 0xfffff0060a047981 */ /* 0x000f28000c1e1b00 */
[----:B------:R-:W4:Y:S01]  /*0230*/  LDG.E.64 R12, desc[UR6][R30.64] ;  /* 0x000000061e0c7981 */ /* 0x000f22000c1e1b00 */
[----:B------:R-:W-:-:S05]  /*0240*/  IADD3 R29, PT, PT, R6, 0xc00, RZ ;  /* 0x00000c00061d7810 */ /* 0x000fca0007ffe0ff */
[----:B------:R-:W-:-:S04]  /*0250*/  IMAD.WIDE.U32 R28, R29, 0x8, R8 ;  /* 0x000000081d1c7825 */ /* 0x000fc800078e0008 */
[-C--:B--2---:R-:W-:Y:S02]  /*0260*/  IMAD R3, R25, R22.reuse, RZ ;  /* 0x0000001619037224 */ /* 0x084fe400078e02ff */
[----:B------:R-:W-:-:S04]  /*0270*/  IMAD.WIDE.U32 R20, R24, R22, RZ ;  /* 0x0000001618147225 */ /* 0x000fc800078e00ff */
[----:B------:R-:W-:Y:S02]  /*0280*/  IMAD R3, R23, R24, R3 ;  /* 0x0000001817037224 */ /* 0x000fe400078e0203 */
[----:B---3--:R-:W-:Y:S01]  /*0290*/  IMAD R19, R19, R16, RZ ;  /* 0x0000001013137224 */ /* 0x008fe200078e02ff */
[----:B------:R-:W-:Y:S01]  /*02a0*/  MOV R22, R20 ;  /* 0x0000001400167202 */ /* 0x000fe20000000f00 */
[----:B------:R-:W2:Y:S01]  /*02b0*/  LDG.E.64 R24, desc[UR6][R28.64] ;  /* 0x000000061c187981 */ /* 0x000ea2000c1e1b00 */
[----:B------:R-:W-:-:S03]  /*02c0*/  IADD3 R23, PT, PT, R21, R3, RZ ;  /* 0x0000000315177210 */ /* 0x000fc60007ffe0ff */
[----:B------:R-:W2:Y:S01]  /*02d0*/  LDG.E.64 R20, desc[UR6][R10.64+-0x8] ;  /* 0xfffff8060a147981 */ /* 0x000ea2000c1e1b00 */
[----:B----4-:R-:W-:Y:S02]  /*02e0*/  IMAD R33, R13, R4, RZ ;  /* 0x000000040d217224 */ /* 0x010fe400078e02ff */
[----:B------:R-:W-:Y:S01]  /*02f0*/  IMAD R13, R17, R18, R19 ;  /* 0x00000012110d7224 */ /* 0x000fe200078e0213 */
[----:B------:R-:W-:Y:S01]  /*0300*/  IADD3 R19, PT, PT, R6, 0x1000, RZ ;  /* 0x0000100006137810 */ /* 0x000fe20007ffe0ff */
[----:B------:R-:W-:-:S04]  /*0310*/  IMAD.WIDE.U32 R16, R18, R16, RZ ;  /* 0x0000001012107225 */ /* 0x000fc800078e00ff */
[----:B------:R-:W-:Y:S01]  /*0320*/  IMAD.WIDE.U32 R26, R12, R4, RZ ;  /* 0x000000040c1a7225 */ /* 0x000fe200078e00ff */
[----:B------:R-:W-:-:S03]  /*0330*/  IADD3 R37, PT, PT, R17, R13, RZ ;  /* 0x0000000d11257210 */ /* 0x000fc60007ffe0ff */
[----:B------:R-:W-:Y:S02]  /*0340*/  IMAD R33, R5, R12, R33 ;  /* 0x0000000c05217224 */ /* 0x000fe400078e0221 */
[----:B------:R-:W-:Y:S01]  /*0350*/  IMAD.WIDE.U32 R12, R19, 0x8, R8 ;  /* 0x00000008130c7825 */ /* 0x000fe200078e0008 */
[----:B------:R-:W-:Y:S01]  /*0360*/  MOV R36, R16 ;  /* 0x0000001000247202 */ /* 0x000fe20000000f00 */
[----:B------:R0:W1:Y:S01]  /*0370*/  I2F.U64 R3, R22 ;  /* 0x0000001600037312 */ /* 0x0000620000301000 */
[----:B------:R-:W3:Y:S04]  /*0380*/  LDG.E.64 R16, desc[UR6][R10.64] ;  /* 0x000000060a107981 */ /* 0x000ee8000c1e1b00 */
[----:B------:R-:W3:Y:S04]  /*0390*/  LDG.E.64 R18, desc[UR6][R12.64] ;  /* 0x000000060c127981 */ /* 0x000ee8000c1e1b00 */
[----:B------:R-:W4:Y:S04]  /*03a0*/  LDG.E.64 R4, desc[UR6][R10.64+0x20] ;  /* 0x000020060a047981 */ /* 0x000f28000c1e1b00 */
[----:B0-----:R-:W4:Y:S01]  /*03b0*/  LDG.E.64 R22, desc[UR6][R14.64+0x10000] ;  /* 0x010000060e167981 */ /* 0x001f22000c1e1b00 */
[----:B------:R-:W0:Y:S01]  /*03c0*/  I2F.U64 R32, R36 ;  /* 0x0000002400207312 */ /* 0x000e220000301000 */
[----:B------:R-:W-:-:S07]  /*03d0*/  IADD3 R27, PT, PT, R27, R33, RZ ;  /* 0x000000211b1b7210 */ /* 0x000fce0007ffe0ff */
[----:B------:R-:W5:Y:S01]  /*03e0*/  I2F.U64 R26, R26 ;  /* 0x0000001a001a7312 */ /* 0x000f620000301000 */
[----:B-1----:R-:W-:-:S04]  /*03f0*/  FADD R3, R3, R2 ;  /* 0x0000000203037221 */ /* 0x002fc80000000000 */
[----:B0-----:R-:W-:Y:S01]  /*0400*/  FADD R3, R3, R32 ;  /* 0x0000002003037221 */ /* 0x001fe20000000000 */
[----:B------:R-:W-:Y:S01]  /*0410*/  IADD3 R37, PT, PT, R6, 0x1800, RZ ;  /* 0x0000180006257810 */ /* 0x000fe20007ffe0ff */
[----:B--2---:R-:W-:-:S04]  /*0420*/  IMAD R33, R25, R20, RZ ;  /* 0x0000001419217224 */ /* 0x004fc800078e02ff */
[----:B------:R-:W-:Y:S02]  /*0430*/  IMAD R33, R21, R24, R33 ;  /* 0x0000001815217224 */ /* 0x000fe400078e0221 */
[----:B------:R-:W-:-:S04]  /*0440*/  IMAD.WIDE.U32 R20, R24, R20, RZ ;  /* 0x0000001418147225 */ /* 0x000fc800078e00ff */
[----:B-----5:R-:W-:Y:S01]  /*0450*/  FADD R24, R3, R26 ;  /* 0x0000001a03187221 */ /* 0x020fe20000000000 */
[----:B------:R-:W-:Y:S02]  /*0460*/  IADD3 R33, PT, PT, R21, R33, RZ ;  /* 0x0000002115217210 */ /* 0x000fe40007ffe0ff */
[----:B------:R-:W-:Y:S02]  /*0470*/  IADD3 R21, PT, PT, R6, 0x1400, RZ ;  /* 0x0000140006157810 */ /* 0x000fe40007ffe0ff */
[----:B------:R-:W-:-:S03]  /*0480*/  MOV R32, R20 ;  /* 0x0000001400207202 */ /* 0x000fc60000000f00 */
[----:B------:R-:W-:-:S04]  /*0490*/  IMAD.WIDE.U32 R20, R21, 0x8, R8 ;  /* 0x0000000815147825 */ /* 0x000fc800078e0008 */
[-C--:B---3--:R-:W-:Y:S01]  /*04a0*/  IMAD R19, R19, R16.reuse, RZ ;  /* 0x0000001013137224 */ /* 0x088fe200078e02ff */
[----:B------:R-:W2:Y:S01]  /*04b0*/  LDG.E.64 R26, desc[UR6][R20.64] ;  /* 0x00000006141a7981 */ /* 0x000ea2000c1e1b00 */
[----:B------:R-:W-:-:S04]  /*04c0*/  IMAD.WIDE.U32 R2, R18, R16, RZ ;  /* 0x0000001012027225 */ /* 0x000fc800078e00ff */
[----:B------:R-:W-:Y:S02]  /*04d0*/  IMAD R17, R17, R18, R19 ;  /* 0x0000001211117224 */ /* 0x000fe400078e0213 */
[----:B----4-:R-:W-:Y:S01]  /*04e0*/  IMAD R25, R23, R4, RZ ;  /* 0x0000000417197224 */ /* 0x010fe200078e02ff */
[----:B------:R-:W2:Y:S03]  /*04f0*/  LDG.E.64 R18, desc[UR6][R10.64+0x8] ;  /* 0x000008060a127981 */ /* 0x000ea6000c1e1b00 */
[----:B------:R-:W-:Y:S01]  /*0500*/  IMAD R25, R5, R22, R25 ;  /* 0x0000001605197224 */ /* 0x000fe200078e0219 */
[----:B------:R-:W-:Y:S01]  /*0510*/  IADD3 R23, PT, PT, R3, R17, RZ ;  /* 0x0000001103177210 */ /* 0x000fe20007ffe0ff */
[----:B------:R-:W-:Y:S01]  /*0520*/  IMAD.WIDE.U32 R4, R22, R4, RZ ;  /* 0x0000000416047225 */ /* 0x000fe200078e00ff */
[----:B------:R-:W-:Y:S02]  /*0530*/  MOV R22, R2 ;  /* 0x0000000200167202 */ /* 0x000fe40000000f00 */
[----:B------:R-:W3:Y:S01]  /*0540*/  LDG.E.64 R2, desc[UR6][R10.64+0x10] ;  /* 0x000010060a027981 */ /* 0x000ee2000c1e1b00 */
[----:B------:R-:W-:-:S02]  /*0550*/  IMAD.WIDE.U32 R16, R37, 0x8, R8 ;  /* 0x0000000825107825 */ /* 0x000fc400078e0008 */
[----:B------:R0:W-:Y:S03]  /*0560*/  I2F.U64 R37, R22 ;  /* 0x0000001600257312 */ /* 0x0001e60000301000 */
[----:B0-----:R-:W3:Y:S05]  /*0570*/  LDG.E.64 R22, desc[UR6][R16.64] ;  /* 0x0000000610167981 */ /* 0x001eea000c1e1b00 */
[----:B------:R-:W0:Y:S02]  /*0580*/  I2F.U64 R33, R32 ;  /* 0x0000002000217312 */ /* 0x000e240000301000 */
[----:B0-----:R-:W-:-:S04]  /*0590*/  FADD R24, R24, R33 ;  /* 0x0000002118187221 */ /* 0x001fc80000000000 */
[----:B------:R-:W-:Y:S01]  /*05a0*/  FADD R37, R24, R37 ;  /* 0x0000002518257221 */ /* 0x000fe20000000000 */
[----:B--2---:R-:W-:-:S04]  /*05b0*/  IMAD R33, R27, R18, RZ ;  /* 0x000000121b217224 */ /* 0x004fc800078e02ff */
[----:B------:R-:W-:Y:S02]  /*05c0*/  IMAD R33, R19, R26, R33 ;  /* 0x0000001a13217224 */ /* 0x000fe400078e0221 */
[----:B------:R-:W-:-:S05]  /*05d0*/  IMAD.WIDE.U32 R18, R26, R18, RZ ;  /* 0x000000121a127225 */ /* 0x000fca00078e00ff */
[----:B------:R-:W-:Y:S02]  /*05e0*/  IADD3 R19, PT, PT, R19, R33, RZ ;  /* 0x0000002113137210 */ /* 0x000fe40007ffe0ff */
[----:B------:R-:W2:Y:S01]  /*05f0*/  LDG.E.64 R32, desc[UR6][R10.64+0x18] ;  /* 0x000018060a207981 */ /* 0x000ea2000c1e1b00 */
[----:B---3--:R-:W-:Y:S01]  /*0600*/  IMAD R27, R23, R2, RZ ;  /* 0x00000002171b7224 */ /* 0x008fe200078e02ff */
[----:B------:R-:W-:-:S03]  /*0610*/  IADD3 R23, PT, PT, R6, 0x1c00, RZ ;  /* 0x00001c0006177810 */ /* 0x000fc60007ffe0ff */
[----:B------:R-:W-:Y:S02]  /*0620*/  IMAD R27, R3, R22, R27 ;  /* 0x00000016031b7224 */ /* 0x000fe400078e021b */
[----:B------:R-:W-:-:S04]  /*0630*/  IMAD.WIDE.U32 R2, R22, R2, RZ ;  /* 0x0000000216027225 */ /* 0x000fc800078e00ff */
[----:B------:R-:W-:Y:S01]  /*0640*/  IMAD.WIDE.U32 R22, R23, 0x8, R8 ;  /* 0x0000000817167825 */ /* 0x000fe200078e0008 */
[----:B------:R0:W1:Y:S04]  /*0650*/  I2F.U64 R24, R18 ;  /* 0x0000001200187312 */ /* 0x0000680000301000 */
[----:B0-----:R-:W2:Y:S01]  /*0660*/  LDG.E.64 R18, desc[UR6][R22.64] ;  /* 0x0000000616127981 */ /* 0x001ea2000c1e1b00 */
[----:B------:R-:W-:-:S03]  /*0670*/  IADD3 R3, PT, PT, R3, R27, RZ ;  /* 0x0000001b03037210 */ /* 0x000fc60007ffe0ff */
[----:B------:R-:W3:Y:S01]  /*0680*/  LDG.E.64 R26, desc[UR6][R34.64+0x10000] ;  /* 0x01000006221a7981 */ /* 0x000ee2000c1e1b00 */
[----:B-1----:R-:W-:Y:S02]  /*0690*/  FADD R37, R37, R24 ;  /* 0x0000001825257221 */ /* 0x002fe40000000000 */
[----:B------:R0:W1:Y:S02]  /*06a0*/  I2F.U64 R24, R2 ;  /* 0x0000000200187312 */ /* 0x0000640000301000 */
[----:B0-----:R-:W3:Y:S01]  /*06b0*/  LDG.E.64 R2, desc[UR6][R10.64+0x28] ;  /* 0x000028060a027981 */ /* 0x001ee2000c1e1b00 */
[----:B-1----:R-:W-:Y:S01]  /*06c0*/  FADD R37, R37, R24 ;  /* 0x0000001825257221 */ /* 0x002fe20000000000 */
[----:B------:R-:W-:Y:S01]  /*06d0*/  IADD3 R5, PT, PT, R5, R25, RZ ;  /* 0x0000001905057210 */ /* 0x000fe20007ffe0ff */
[----:B--2---:R-:W-:-:S04]  /*06e0*/  IMAD R36, R19, R32, RZ ;  /* 0x0000002013247224 */ /* 0x004fc800078e02ff */
[----:B------:R-:W-:Y:S02]  /*06f0*/  IMAD R33, R33, R18, R36 ;  /* 0x0000001221217224 */ /* 0x000fe400078e0224 */
[----:B------:R-:W-:-:S05]  /*0700*/  IMAD.WIDE.U32 R18, R18, R32, RZ ;  /* 0x0000002012127225 */ /* 0x000fca00078e00ff */
[----:B------:R-:W-:Y:S02]  /*0710*/  IADD3 R19, PT, PT, R19, R33, RZ ;  /* 0x0000002113137210 */ /* 0x000fe40007ffe0ff */
[----:B------:R-:W2:Y:S02]  /*0720*/  LDG.E.64 R32, desc[UR6][R10.64+0x30] ;  /* 0x000030060a207981 */ /* 0x000ea4000c1e1b00 */
[----:B------:R0:W1:Y:S01]  /*0730*/  I2F.U64 R24, R18 ;  /* 0x0000001200187312 */ /* 0x0000620000301000 */
[----:B---3--:R-:W-:Y:S01]  /*0740*/  IMAD R27, R27, R2, RZ ;  /* 0x000000021b1b7224 */ /* 0x008fe200078e02ff */
[----:B0-----:R-:W2:Y:S03]  /*0750*/  LDG.E.64 R18, desc[UR6][R30.64+0x10000] ;  /* 0x010000061e127981 */ /* 0x001ea6000c1e1b00 */
[----:B------:R-:W-:Y:S02]  /*0760*/  IMAD R3, R3, R26, R27 ;  /* 0x0000001a03037224 */ /* 0x000fe400078e021b */
[----:B------:R-:W-:-:S02]  /*0770*/  IMAD.WIDE.U32 R26, R26, R2, RZ ;  /* 0x000000021a1a7225 */ /* 0x000fc400078e00ff */
[----:B------:R0:W3:Y:S02]  /*0780*/  I2F.U64 R2, R4 ;  /* 0x0000000400027312 */ /* 0x0000e40000301000 */
[----:B-1----:R-:W-:Y:S02]  /*0790*/  FADD R37, R37, R24 ;  /* 0x0000001825257221 */ /* 0x002fe40000000000 */
[----:B------:R-:W4:Y:S04]  /*07a0*/  LDG.E.64 R24, desc[UR6][R28.64+0x10000] ;  /* 0x010000061c187981 */ /* 0x000f28000c1e1b00 */
[----:B0-----:R-:W4:Y:S01]  /*07b0*/  LDG.E.64 R4, desc[UR6][R10.64+0x38] ;  /* 0x000038060a047981 */ /* 0x001f22000c1e1b00 */
[----:B------:R-:W-:Y:S01]  /*07c0*/  IADD3 R27, PT, PT, R27, R3, RZ ;  /* 0x000000031b1b7210 */ /* 0x000fe20007ffe0ff */
[----:B---3--:R-:W-:-:S03]  /*07d0*/  FADD R2, R37, R2 ;  /* 0x0000000225027221 */ /* 0x008fc60000000000 */
[----:B------:R0:W1:Y:S02]  /*07e0*/  I2F.U64 R37, R26 ;  /* 0x0000001a00257312 */ /* 0x0000640000301000 */
[----:B0-----:R-:W3:Y:S01]  /*07f0*/  LDG.E.64 R26, desc[UR6][R10.64+0x40] ;  /* 0x000040060a1a7981 */ /* 0x001ee2000c1e1b00 */
[----:B-1----:R-:W-:Y:S01]  /*0800*/  FADD R2, R2, R37 ;  /* 0x0000002502027221 */ /* 0x002fe20000000000 */
[----:B--2---:R-:W-:-:S04]  /*0810*/  IMAD R19, R19, R32, RZ ;  /* 0x0000002013137224 */ /* 0x004fc800078e02ff */
[----:B------:R-:W-:Y:S02]  /*0820*/  IMAD R33, R33, R18, R19 ;  /* 0x0000001221217224 */ /* 0x000fe400078e0213 */
[----:B------:R-:W-:-:S05]  /*0830*/  IMAD.WIDE.U32 R18, R18, R32, RZ ;  /* 0x0000002012127225 */ /* 0x000fca00078e00ff */
[----:B------:R-:W-:Y:S02]  /*0840*/  IADD3 R19, PT, PT, R19, R33, RZ ;  /* 0x0000002113137210 */ /* 0x000fe40007ffe0ff */
[----:B------:R-:W2:Y:S01]  /*0850*/  LDG.E.64 R32, desc[UR6][R20.64+0x10000] ;  /* 0x0100000614207981 */ /* 0x000ea2000c1e1b00 */
[----:B----4-:R-:W-:Y:S01]  /*0860*/  IMAD R3, R25, R4, RZ ;  /* 0x0000000419037224 */ /* 0x010fe200078e02ff */
[----:B------:R0:W1:Y:S03]  /*0870*/  I2F.U64 R37, R18 ;  /* 0x0000001200257312 */ /* 0x0000660000301000 */
[----:B------:R-:W-:Y:S02]  /*0880*/  IMAD R3, R5, R24, R3 ;  /* 0x0000001805037224 */ /* 0x000fe400078e0203 */
[----:B------:R-:W-:Y:S02]  /*0890*/  IMAD.WIDE.U32 R24, R24, R4, RZ ;  /* 0x0000000418187225 */ /* 0x000fe400078e00ff */
[----:B------:R-:W3:Y:S04]  /*08a0*/  LDG.E.64 R4, desc[UR6][R12.64+0x10000] ;  /* 0x010000060c047981 */ /* 0x000ee8000c1e1b00 */
[----:B0-----:R-:W2:Y:S01]  /*08b0*/  LDG.E.64 R18, desc[UR6][R10.64+0x48] ;  /* 0x000048060a127981 */ /* 0x001ea2000c1e1b00 */
[----:B------:R-:W-:Y:S01]  /*08c0*/  IADD3 R25, PT, PT, R25, R3, RZ ;  /* 0x0000000319197210 */ /* 0x000fe20007ffe0ff */
[----:B-1----:R-:W-:-:S03]  /*08d0*/  FADD R2, R2, R37 ;  /* 0x0000002502027221 */ /* 0x002fc60000000000 */
[----:B------:R0:W1:Y:S02]  /*08e0*/  I2F.U64 R37, R24 ;  /* 0x0000001800257312 */ /* 0x0000640000301000 */
[----:B0-----:R-:W4:Y:S01]  /*08f0*/  LDG.E.64 R24, desc[UR6][R10.64+0x50] ;  /* 0x000050060a187981 */ /* 0x001f22000c1e1b00 */
[----:B-1----:R-:W-:Y:S01]  /*0900*/  FADD R2, R2, R37 ;  /* 0x0000002502027221 */ /* 0x002fe20000000000 */
[----:B---3--:R-:W-:Y:S02]  /*0910*/  IMAD R5, R5, R26, RZ ;  /* 0x0000001a05057224 */ /* 0x008fe400078e02ff */
[----:B--2---:R-:W-:Y:S02]  /*0920*/  IMAD R3, R33, R18, RZ ;  /* 0x0000001221037224 */ /* 0x004fe400078e02ff */
[----:B------:R-:W-:Y:S02]  /*0930*/  IMAD R27, R27, R4, R5 ;  /* 0x000000041b1b7224 */ /* 0x000fe400078e0205 */
[----:B------:R-:W-:-:S02]  /*0940*/  IMAD R3, R19, R32, R3 ;  /* 0x0000002013037224 */ /* 0x000fc400078e0203 */
[----:B------:R-:W-:Y:S02]  /*0950*/  IMAD.WIDE.U32 R32, R32, R18, RZ ;  /* 0x0000001220207225 */ /* 0x000fe400078e00ff */
[----:B------:R-:W4:Y:S02]  /*0960*/  LDG.E.64 R18, desc[UR6][R16.64+0x10000] ;  /* 0x0100000610127981 */ /* 0x000f24000c1e1b00 */
[----:B------:R-:W-:-:S05]  /*0970*/  IMAD.WIDE.U32 R4, R4, R26, RZ ;  /* 0x0000001a04047225 */ /* 0x000fca00078e00ff */
[----:B------:R-:W-:Y:S02]  /*0980*/  IADD3 R5, PT, PT, R5, R27, RZ ;  /* 0x0000001b05057210 */ /* 0x000fe40007ffe0ff */
[----:B------:R-:W2:Y:S02]  /*0990*/  LDG.E.64 R26, desc[UR6][R22.64+0x10000] ;  /* 0x01000006161a7981 */ /* 0x000ea4000c1e1b00 */
[----:B------:R0:W1:Y:S02]  /*09a0*/  I2F.U64 R37, R4 ;  /* 0x0000000400257312 */ /* 0x0000640000301000 */
[----:B0-----:R-:W2:Y:S01]  /*09b0*/  LDG.E.64 R4, desc[UR6][R10.64+0x58] ;  /* 0x000058060a047981 */ /* 0x001ea2000c1e1b00 */
[----:B------:R-:W-:Y:S01]  /*09c0*/  IADD3 R33, PT, PT, R33, R3, RZ ;  /* 0x0000000321217210 */ /* 0x000fe20007ffe0ff */
[----:B-1----:R-:W-:-:S04]  /*09d0*/  FADD R2, R2, R37 ;  /* 0x0000002502027221 */ /* 0x002fc80000000000 */
[----:B------:R0:W1:Y:S02]  /*09e0*/  I2F.U64 R37, R32 ;  /* 0x0000002000257312 */ /* 0x0000640000301000 */
[----:B0-----:R-:W3:Y:S01]  /*09f0*/  LDG.E.64 R32, desc[UR6][R10.64+0x60] ;  /* 0x000060060a207981 */ /* 0x001ee2000c1e1b00 */
[----:B-1----:R-:W-:Y:S01]  /*0a00*/  FADD R2, R2, R37 ;  /* 0x0000002502027221 */ /* 0x002fe20000000000 */
[----:B----4-:R-:W-:-:S04]  /*0a10*/  IMAD R19, R19, R24, RZ ;  /* 0x0000001813137224 */ /* 0x010fc800078e02ff */
[----:B------:R-:W-:Y:S02]  /*0a20*/  IMAD R25, R25, R18, R19 ;  /* 0x0000001219197224 */ /* 0x000fe400078e0213 */
[----:B------:R-:W-:-:S05]  /*0a30*/  IMAD.WIDE.U32 R18, R18, R24, RZ ;  /* 0x0000001812127225 */ /* 0x000fca00078e00ff */
[----:B------:R-:W-:Y:S02]  /*0a40*/  IADD3 R19, PT, PT, R19, R25, RZ ;  /* 0x0000001913137210 */ /* 0x000fe40007ffe0ff */
[----:B------:R-:W4:Y:S02]  /*0a50*/  LDG.E.64 R24, desc[UR6][R10.64+0x68] ;  /* 0x000068060a187981 */ /* 0x000f24000c1e1b00 */
[----:B------:R0:W1:Y:S01]  /*0a60*/  I2F.U64 R37, R18 ;  /* 0x0000001200257312 */ /* 0x0000620000301000 */
[----:B--2---:R-:W-:-:S04]  /*0a70*/  IMAD R3, R27, R4, RZ ;  /* 0x000000041b037224 */ /* 0x004fc800078e02ff */
[----:B------:R-:W-:Y:S01]  /*0a80*/  IMAD R3, R5, R26, R3 ;  /* 0x0000001a05037224 */ /* 0x000fe200078e0203 */
[----:B0-----:R-:W4:Y:S01]  /*0a90*/  LDG.E.64 R18, desc[UR6][R34.64+0x20000] ;  /* 0x0200000622127981 */ /* 0x001f22000c1e1b00 */
[----:B------:R-:W-:-:S03]  /*0aa0*/  IMAD.WIDE.U32 R26, R26, R4, RZ ;  /* 0x000000041a1a7225 */ /* 0x000fc600078e00ff */
[----:B------:R-:W3:Y:S02]  /*0ab0*/  LDG.E.64 R4, desc[UR6][R14.64+0x20000] ;  /* 0x020000060e047981 */ /* 0x000ee4000c1e1b00 */
[----:B------:R-:W-:Y:S01]  /*0ac0*/  IADD3 R27, PT, PT, R27, R3, RZ ;  /* 0x000000031b1b7210 */ /* 0x000fe20007ffe0ff */
[----:B-1----:R-:W-:-:S03]  /*0ad0*/  FADD R2, R2, R37 ;  /* 0x0000002502027221 */ /* 0x002fc60000000000 */
[----:B------:R0:W1:Y:S01]  /*0ae0*/  I2F.U64 R37, R26 ;  /* 0x0000001a00257312 */ /* 0x0000620000301000 */
[----:B------:R-:W2:Y:S04]  /*0af0*/  LDG.E.64 R14, desc[UR6][R14.64+0x30000] ;  /* 0x030000060e0e7981 */ /* 0x000ea8000c1e1b00 */
[----:B0-----:R-:W5:Y:S01]  /*0b00*/  LDG.E.64 R26, desc[UR6][R10.64+0x70] ;  /* 0x000070060a1a7981 */ /* 0x001f62000c1e1b00 */
[----:B-1----:R-:W-:Y:S01]  /*0b10*/  FADD R2, R2, R37 ;  /* 0x0000002502027221 */ /* 0x002fe20000000000 */
[----:B----4-:R-:W-:Y:S02]  /*0b20*/  IMAD R3, R19, R24, RZ ;  /* 0x0000001813037224 */ /* 0x010fe400078e02ff */
[----:B---3--:R-:W-:Y:S02]  /*0b30*/  IMAD R5, R5, R32, RZ ;  /* 0x0000002005057224 */ /* 0x008fe400078e02ff */
[----:B------:R-:W-:-:S02]  /*0b40*/  IMAD R3, R25, R18, R3 ;  /* 0x0000001219037224 */ /* 0x000fc400078e0203 */
[----:B------:R-:W-:Y:S02]  /*0b50*/  IMAD R33, R33, R4, R5 ;  /* 0x0000000421217224 */ /* 0x000fe400078e0205 */
[----:B------:R-:W-:Y:S02]  /*0b60*/  IMAD.WIDE.U32 R18, R18, R24, RZ ;  /* 0x0000001812127225 */ /* 0x000fe400078e00ff */
[----:B------:R-:W5:Y:S02]  /*0b70*/  LDG.E.64 R24, desc[UR6][R30.64+0x20000] ;  /* 0x020000061e187981 */ /* 0x000f64000c1e1b00 */
[----:B------:R-:W-:-:S05]  /*0b80*/  IMAD.WIDE.U32 R4, R4, R32, RZ ;  /* 0x0000002004047225 */ /* 0x000fca00078e00ff */
[----:B------:R-:W-:Y:S02]  /*0b90*/  IADD3 R5, PT, PT, R5, R33, RZ ;  /* 0x0000002105057210 */ /* 0x000fe40007ffe0ff */
[----:B------:R-:W3:Y:S02]  /*0ba0*/  LDG.E.64 R32, desc[UR6][R28.64+0x20000] ;  /* 0x020000061c207981 */ /* 0x000ee4000c1e1b00 */
[----:B------:R0:W1:Y:S01]  /*0bb0*/  I2F.U64 R37, R4 ;  /* 0x0000000400257312 */ /* 0x0000620000301000 */
[----:B------:R-:W-:Y:S01]  /*0bc0*/  IADD3 R19, PT, PT, R19, R3, RZ ;  /* 0x0000000313137210 */ /* 0x000fe20007ffe0ff */
[----:B------:R-:W4:Y:S04]  /*0bd0*/  LDG.E.64 R30, desc[UR6][R30.64+0x30000] ;  /* 0x030000061e1e7981 */ /* 0x000f28000c1e1b00 */
[----:B------:R-:W4:Y:S04]  /*0be0*/  LDG.E.64 R28, desc[UR6][R28.64+0x30000] ;  /* 0x030000061c1c7981 */ /* 0x000f28000c1e1b00 */
[----:B0-----:R-:W3:Y:S01]  /*0bf0*/  LDG.E.64 R4, desc[UR6][R10.64+0x78] ;  /* 0x000078060a047981 */ /* 0x001ee2000c1e1b00 */
[----:B-1----:R-:W-:-:S02]  /*0c00*/  FADD R2, R2, R37 ;  /* 0x0000002502027221 */ /* 0x002fc40000000000 */
[----:B------:R0:W1:Y:S02]  /*0c10*/  I2F.U64 R37, R18 ;  /* 0x0000001200257312 */ /* 0x0000640000301000 */
[----:B0-----:R-:W2:Y:S01]  /*0c20*/  LDG.E.64 R18, desc[UR6][R10.64+0x80] ;  /* 0x000080060a127981 */ /* 0x001ea2000c1e1b00 */
[----:B-1----:R-:W-:Y:S01]  /*0c30*/  FADD R2, R2, R37 ;  /* 0x0000002502027221 */ /* 0x002fe20000000000 */
[----:B-----5:R-:W-:-:S04]  /*0c40*/  IMAD R25, R25, R26, RZ ;  /* 0x0000001a19197224 */ /* 0x020fc800078e02ff */
[----:B------:R-:W-:Y:S02]  /*0c50*/  IMAD R27, R27, R24, R25 ;  /* 0x000000181b1b7224 */ /* 0x000fe400078e0219 */
[----:B------:R-:W-:-:S05]  /*0c60*/  IMAD.WIDE.U32 R24, R24, R26, RZ ;  /* 0x0000001a18187225 */ /* 0x000fca00078e00ff */
[----:B------:R-:W-:Y:S02]  /*0c70*/  IADD3 R25, PT, PT, R25, R27, RZ ;  /* 0x0000001b19197210 */ /* 0x000fe40007ffe0ff */
[----:B------:R-:W5:Y:S02]  /*0c80*/  LDG.E.64 R26, desc[UR6][R10.64+0x88] ;  /* 0x000088060a1a7981 */ /* 0x000f64000c1e1b00 */
[----:B------:R0:W1:Y:S01]  /*0c90*/  I2F.U64 R37, R24 ;  /* 0x0000001800257312 */ /* 0x0000620000301000 */
[----:B---3--:R-:W-:Y:S01]  /*0ca0*/  IMAD R3, R33, R4, RZ ;  /* 0x0000000421037224 */ /* 0x008fe200078e02ff */
[----:B0-----:R-:W5:Y:S03]  /*0cb0*/  LDG.E.64 R24, desc[UR6][R20.64+0x20000] ;  /* 0x0200000614187981 */ /* 0x001f66000c1e1b00 */
[----:B------:R-:W-:Y:S02]  /*0cc0*/  IMAD R3, R5, R32, R3 ;  /* 0x0000002005037224 */ /* 0x000fe400078e0203 */
[----:B------:R-:W-:-:S02]  /*0cd0*/  IMAD.WIDE.U32 R32, R32, R4, RZ ;  /* 0x0000000420207225 */ /* 0x000fc400078e00ff */
[----:B------:R-:W2:Y:S03]  /*0ce0*/  LDG.E.64 R4, desc[UR6][R12.64+0x20000] ;  /* 0x020000060c047981 */ /* 0x000ea6000c1e1b00 */
[----:B------:R-:W-:Y:S01]  /*0cf0*/  IADD3 R33, PT, PT, R33, R3, RZ ;  /* 0x0000000321217210 */ /* 0x000fe20007ffe0ff */
[----:B-1----:R-:W-:Y:S01]  /*0d00*/  FADD R2, R2, R37 ;  /* 0x0000002502027221 */ /* 0x002fe20000000000 */
[----:B------:R-:W3:Y:S04]  /*0d10*/  LDG.E.64 R20, desc[UR6][R20.64+0x30000] ;  /* 0x0300000614147981 */ /* 0x000ee8000c1e1b00 */
[----:B------:R-:W0:Y:S01]  /*0d20*/  I2F.U64 R33, R32 ;  /* 0x0000002000217312 */ /* 0x000e220000301000 */
[----:B------:R-:W4:Y:S04]  /*0d30*/  LDG.E.64 R36, desc[UR6][R10.64+0x90] ;  /* 0x000090060a247981 */ /* 0x000f28000c1e1b00 */
[----:B------:R-:W3:Y:S01]  /*0d40*/  LDG.E.64 R12, desc[UR6][R12.64+0x30000] ;  /* 0x030000060c0c7981 */ /* 0x000ee2000c1e1b00 */
[----:B0-----:R-:W-:-:S03]  /*0d50*/  FADD R2, R2, R33 ;  /* 0x0000002102027221 */ /* 0x001fc60000000000 */
[----:B------:R-:W3:Y:S04]  /*0d60*/  LDG.E.64 R32, desc[UR6][R22.64+0x20000] ;  /* 0x0200000616207981 */ /* 0x000ee8000c1e1b00 */
[----:B------:R-:W3:Y:S01]  /*0d70*/  LDG.E.64 R22, desc[UR6][R22.64+0x30000] ;  /* 0x0300000616167981 */ /* 0x000ee2000c1e1b00 */
[----:B-----5:R-:W-:Y:S02]  /*0d80*/  IMAD R3, R25, R26, RZ ;  /* 0x0000001a19037224 */ /* 0x020fe400078e02ff */
[----:B--2---:R-:W-:Y:S02]  /*0d90*/  IMAD R5, R5, R18, RZ ;  /* 0x0000001205057224 */ /* 0x004fe400078e02ff */
[----:B------:R-:W-:Y:S02]  /*0da0*/  IMAD R3, R27, R24, R3 ;  /* 0x000000181b037224 */ /* 0x000fe400078e0203 */
[----:B------:R-:W-:-:S02]  /*0db0*/  IMAD R19, R19, R4, R5 ;  /* 0x0000000413137224 */ /* 0x000fc400078e0205 */
[----:B------:R-:W-:Y:S02]  /*0dc0*/  IMAD.WIDE.U32 R24, R24, R26, RZ ;  /* 0x0000001a18187225 */ /* 0x000fe400078e00ff */
[----:B------:R-:W4:Y:S02]  /*0dd0*/  LDG.E.64 R26, desc[UR6][R16.64+0x20000] ;  /* 0x02000006101a7981 */ /* 0x000f24000c1e1b00 */
[----:B------:R-:W-:Y:S01]  /*0de0*/  IMAD.WIDE.U32 R4, R4, R18, RZ ;  /* 0x0000001204047225 */ /* 0x000fe200078e00ff */
[----:B------:R-:W-:-:S04]  /*0df0*/  IADD3 R25, PT, PT, R25, R3, RZ ;  /* 0x0000000319197210 */ /* 0x000fc80007ffe0ff */
[----:B------:R-:W-:Y:S02]  /*0e00*/  IADD3 R5, PT, PT, R5, R19, RZ ;  /* 0x0000001305057210 */ /* 0x000fe40007ffe0ff */
[----:B------:R-:W3:Y:S01]  /*0e10*/  LDG.E.64 R18, desc[UR6][R10.64+0x98] ;  /* 0x000098060a127981 */ /* 0x000ee2000c1e1b00 */
[----:B------:R0:W-:Y:S03]  /*0e20*/  I2F.U64 R3, R24 ;  /* 0x0000001800037312 */ /* 0x0001e60000301000 */
[----:B------:R-:W2:Y:S04]  /*0e30*/  LDG.E.64 R16, desc[UR6][R16.64+0x30000] ;  /* 0x0300000610107981 */ /* 0x000ea8000c1e1b00 */
[----:B0-----:R-:W5:Y:S01]  /*0e40*/  LDG.E.64 R24, desc[UR6][R10.64+0xa0] ;  /* 0x0000a0060a187981 */ /* 0x001f62000c1e1b00 */
[----:B------:R-:W0:Y:S02]  /*0e50*/  I2F.U64 R5, R4 ;  /* 0x0000000400057312 */ /* 0x000e240000301000 */
[----:B0-----:R-:W-:Y:S01]  /*0e60*/  FADD R2, R2, R5 ;  /* 0x0000000502027221 */ /* 0x001fe20000000000 */
[----:B----4-:R-:W-:-:S04]  /*0e70*/  IMAD R27, R27, R36, RZ ;  /* 0x000000241b1b7224 */ /* 0x010fc800078e02ff */
[----:B------:R-:W-:Y:S02]  /*0e80*/  IMAD R4, R37, R26, R27 ;  /* 0x0000001a25047224 */ /* 0x000fe400078e021b */
[----:B------:R-:W-:Y:S02]  /*0e90*/  IMAD.WIDE.U32 R26, R26, R36, RZ ;  /* 0x000000241a1a7225 */ /* 0x000fe400078e00ff */
[----:B------:R-:W4:Y:S02]  /*0ea0*/  LDG.E.64 R36, desc[UR6][R34.64+0x30000] ;  /* 0x0300000622247981 */ /* 0x000f24000c1e1b00 */
[----:B---3--:R-:W-:Y:S01]  /*0eb0*/  IMAD R33, R33, R18, RZ ;  /* 0x0000001221217224 */ /* 0x008fe200078e02ff */
[----:B------:R-:W-:-:S03]  /*0ec0*/  IADD3 R27, PT, PT, R27, R4, RZ ;  /* 0x000000041b1b7210 */ /* 0x000fc60007ffe0ff */
[----:B------:R-:W-:Y:S02]  /*0ed0*/  IMAD R5, R19, R32, R33 ;  /* 0x0000002013057224 */ /* 0x000fe400078e0221 */
[----:B------:R-:W-:Y:S02]  /*0ee0*/  IMAD.WIDE.U32 R32, R32, R18, RZ ;  /* 0x0000001220207225 */ /* 0x000fe400078e00ff */
[----:B------:R-:W4:Y:S02]  /*0ef0*/  LDG.E.64 R18, desc[UR6][R10.64+0xa8] ;  /* 0x0000a8060a127981 */ /* 0x000f24000c1e1b00 */
[----:B-----5:R-:W-:Y:S02]  /*0f00*/  IMAD R4, R15, R24, RZ ;  /* 0x000000180f047224 */ /* 0x020fe400078e02ff */
[----:B------:R-:W3:Y:S02]  /*0f10*/  LDG.E.64 R34, desc[UR6][R10.64+0xb0] ;  /* 0x0000b0060a227981 */ /* 0x000ee4000c1e1b00 */
[----:B------:R-:W-:-:S02]  /*0f20*/  IMAD R25, R25, R14, R4 ;  /* 0x0000000e19197224 */ /* 0x000fc400078e0204 */
[----:B------:R0:W1:Y:S02]  /*0f30*/  I2F.U64 R4, R26 ;  /* 0x0000001a00047312 */ /* 0x0000640000301000 */
[----:B0-----:R-:W5:Y:S01]  /*0f40*/  LDG.E.64 R26, desc[UR6][R10.64+0xb8] ;  /* 0x0000b8060a1a7981 */ /* 0x001f62000c1e1b00 */
[----:B------:R-:W-:Y:S01]  /*0f50*/  IADD3 R33, PT, PT, R33, R5, RZ ;  /* 0x0000000521217210 */ /* 0x000fe20007ffe0ff */
[----:B------:R-:W-:-:S05]  /*0f60*/  IMAD.WIDE.U32 R14, R14, R24, RZ ;  /* 0x000000180e0e7225 */ /* 0x000fca00078e00ff */
[----:B------:R-:W-:Y:S02]  /*0f70*/  IADD3 R15, PT, PT, R15, R25, RZ ;  /* 0x000000190f0f7210 */ /* 0x000fe40007ffe0ff */
[----:B------:R-:W2:Y:S01]  /*0f80*/  LDG.E.64 R24, desc[UR6][R10.64+0xd8] ;  /* 0x0000d8060a187981 */ /* 0x000ea2000c1e1b00 */
[----:B----4-:R-:W-:Y:S02]  /*0f90*/  IMAD R37, R37, R18, RZ ;  /* 0x0000001225257224 */ /* 0x010fe400078e02ff */
[----:B---3--:R-:W-:Y:S02]  /*0fa0*/  IMAD R5, R31, R34, RZ ;  /* 0x000000221f057224 */ /* 0x008fe400078e02ff */
[----:B------:R-:W-:Y:S02]  /*0fb0*/  IMAD R19, R19, R36, R37 ;  /* 0x0000002413137224 */ /* 0x000fe400078e0225 */
[----:B------:R-:W-:-:S04]  /*0fc0*/  IMAD.WIDE.U32 R36, R36, R18, RZ ;  /* 0x0000001224247225 */ /* 0x000fc800078e00ff */
[----:B------:R-:W-:Y:S02]  /*0fd0*/  IMAD R35, R35, R30, R5 ;  /* 0x0000001e23237224 */ /* 0x000fe400078e0205 */
[----:B------:R0:W3:Y:S01]  /*0fe0*/  I2F.U64 R5, R32 ;  /* 0x0000002000057312 */ /* 0x0000e20000301000 */
[----:B-----5:R-:W-:-:S04]  /*0ff0*/  IMAD R18, R29, R26, RZ ;  /* 0x0000001a1d127224 */ /* 0x020fc800078e02ff */
[----:B0-----:R-:W-:Y:S02]  /*1000*/  IMAD R33, R27, R28, R18 ;  /* 0x0000001c1b217224 */ /* 0x001fe400078e0212 */
[----:B------:R-:W-:Y:S02]  /*1010*/  IMAD.WIDE.U32 R28, R28, R26, RZ ;  /* 0x0000001a1c1c7225 */ /* 0x000fe400078e00ff */
[----:B------:R-:W4:Y:S01]  /*1020*/  LDG.E.64 R26, desc[UR6][R10.64+0xc0] ;  /* 0x0000c0060a1a7981 */ /* 0x000f22000c1e1b00 */
[----:B------:R-:W-:-:S03]  /*1030*/  IADD3 R37, PT, PT, R37, R19, RZ ;  /* 0x0000001325257210 */ /* 0x000fc60007ffe0ff */
[----:B------:R-:W5:Y:S01]  /*1040*/  LDG.E.64 R18, desc[UR6][R10.64+0xc8] ;  /* 0x0000c8060a127981 */ /* 0x000f62000c1e1b00 */
[----:B------:R0:W2:Y:S03]  /*1050*/  I2F.U64 R32, R14 ;  /* 0x0000000e00207312 */ /* 0x0000a60000301000 */
[----:B0-----:R0:W2:Y:S01]  /*1060*/  LDG.E.64 R14, desc[UR6][R10.64+0xd0] ;  /* 0x0000d0060a0e7981 */ /* 0x0010a2000c1e1b00 */
[----:B------:R-:W-:-:S04]  /*1070*/  IMAD.WIDE.U32 R30, R30, R34, RZ ;  /* 0x000000221e1e7225 */ /* 0x000fc800078e00ff */
[----:B------:R-:W-:Y:S01]  /*1080*/  FADD R3, R2, R3 ;  /* 0x0000000302037221 */ /* 0x000fe20000000000 */
[----:B------:R-:W2:Y:S01]  /*1090*/  I2F.U64 R34, R36 ;  /* 0x0000002400227312 */ /* 0x000ea20000301000 */
[----:B------:R-:W-:Y:S02]  /*10a0*/  IADD3 R31, PT, PT, R31, R35, RZ ;  /* 0x000000231f1f7210 */ /* 0x000fe40007ffe0ff */
[----:B-1----:R-:W-:Y:S01]  /*10b0*/  FADD R4, R3, R4 ;  /* 0x0000000403047221 */ /* 0x002fe20000000000 */
[----:B------:R-:W-:-:S04]  /*10c0*/  IADD3 R29, PT, PT, R29, R33, RZ ;  /* 0x000000211d1d7210 */ /* 0x000fc80007ffe0ff */
[----:B------:R-:W1:Y:S08]  /*10d0*/  I2F.U64 R30, R30 ;  /* 0x0000001e001e7312 */ /* 0x000e700000301000 */
[----:B------:R-:W1:Y:S01]  /*10e0*/  I2F.U64 R28, R28 ;  /* 0x0000001c001c7312 */ /* 0x000e620000301000 */
[----:B------:R-:W-:-:S04]  /*10f0*/  UIADD3 UR4, UPT, UPT, UR4, 0x20, URZ ;  /* 0x0000002004047890 */ /* 0x000fc8000fffe0ff */
[----:B------:R-:W-:Y:S01]  /*1100*/  UISETP.NE.AND UP0, UPT, UR4, 0x400, UPT ;  /* 0x000004000400788c */ /* 0x000fe2000bf05270 */
[----:B------:R-:W-:Y:S02]  /*1110*/  IADD3 R8, P0, PT, R8, 0x40000, RZ ;  /* 0x0004000008087810 */ /* 0x000fe40007f1e0ff */
[----:B0-----:R-:W-:Y:S02]  /*1120*/  IADD3 R10, P1, PT, R10, 0x100, RZ ;  /* 0x000001000a0a7810 */ /* 0x001fe40007f3e0ff */
[----:B------:R-:W-:Y:S02]  /*1130*/  IADD3.X R9, PT, PT, RZ, R9, RZ, P0, !PT ;  /* 0x00000009ff097210 */ /* 0x000fe400007fe4ff */
[----:B------:R-:W-:Y:S01]  /*1140*/  IADD3.X R11, PT, PT, RZ, R11, RZ, P1, !PT ;  /* 0x0000000bff0b7210 */ /* 0x000fe20000ffe4ff */
[----:B----4-:R-:W-:-:S04]  /*1150*/  IMAD R13, R13, R26, RZ ;  /* 0x0000001a0d0d7224 */ /* 0x010fc800078e02ff */
[----:B------:R-:W-:Y:S02]  /*1160*/  IMAD R27, R27, R12, R13 ;  /* 0x0000000c1b1b7224 */ /* 0x000fe400078e020d */
[----:B------:R-:W-:-:S04]  /*1170*/  IMAD.WIDE.U32 R12, R12, R26, RZ ;  /* 0x0000001a0c0c7225 */ /* 0x000fc800078e00ff */
[-C--:B-----5:R-:W-:Y:S01]  /*1180*/  IMAD R21, R21, R18.reuse, RZ ;  /* 0x0000001215157224 */ /* 0x0a0fe200078e02ff */
[----:B------:R-:W-:Y:S01]  /*1190*/  IADD3 R13, PT, PT, R13, R27, RZ ;  /* 0x0000001b0d0d7210 */ /* 0x000fe20007ffe0ff */
[----:B------:R-:W-:-:S04]  /*11a0*/  IMAD.WIDE.U32 R2, R20, R18, RZ ;  /* 0x0000001214027225 */ /* 0x000fc800078e00ff */
[----:B------:R-:W-:Y:S02]  /*11b0*/  IMAD R21, R19, R20, R21 ;  /* 0x0000001413157224 */ /* 0x000fe400078e0215 */
[----:B---3--:R-:W-:Y:S01]  /*11c0*/  FADD R19, R4, R5 ;  /* 0x0000000504137221 */ /* 0x008fe20000000000 */
[-C--:B--2---:R-:W-:Y:S02]  /*11d0*/  IMAD R27, R17, R14.reuse, RZ ;  /* 0x0000000e111b7224 */ /* 0x084fe400078e02ff */
[----:B------:R-:W-:Y:S01]  /*11e0*/  IMAD.WIDE.U32 R4, R16, R14, RZ ;  /* 0x0000000e10047225 */ /* 0x000fe200078e00ff */
[----:B------:R-:W-:-:S03]  /*11f0*/  IADD3 R17, PT, PT, R3, R21, RZ ;  /* 0x0000001503117210 */ /* 0x000fc60007ffe0ff */
[----:B------:R-:W-:Y:S01]  /*1200*/  FADD R3, R32, R19 ;  /* 0x0000001320037221 */ /* 0x000fe20000000000 */
[----:B------:R-:W-:Y:S01]  /*1210*/  IMAD R27, R15, R16, R27 ;  /* 0x000000100f1b7224 */ /* 0x000fe200078e021b */
[----:B------:R1:W0:Y:S01]  /*1220*/  I2F.U64 R12, R12 ;  /* 0x0000000c000c7312 */ /* 0x0002220000301000 */
[----:B------:R-:W-:Y:S01]  /*1230*/  IMAD R19, R23, R24, RZ ;  /* 0x0000001817137224 */ /* 0x000fe200078e02ff */
[----:B------:R-:W-:Y:S01]  /*1240*/  MOV R16, R2 ;  /* 0x0000000200107202 */ /* 0x000fe20000000f00 */
[----:B------:R-:W-:Y:S01]  /*1250*/  FADD R15, R3, R34 ;  /* 0x00000022030f7221 */ /* 0x000fe20000000000 */
[----:B------:R-:W-:Y:S01]  /*1260*/  IADD3 R5, PT, PT, R5, R27, RZ ;  /* 0x0000001b05057210 */ /* 0x000fe20007ffe0ff */
[----:B------:R-:W-:-:S03]  /*1270*/  IMAD.WIDE.U32 R2, R22, R24, RZ ;  /* 0x0000001816027225 */ /* 0x000fc600078e00ff */
[----:B------:R-:W2:Y:S01]  /*1280*/  I2F.U64 R17, R16 ;  /* 0x0000001000117312 */ /* 0x000ea20000301000 */
[----:B------:R-:W-:Y:S02]  /*1290*/  IMAD R19, R25, R22, R19 ;  /* 0x0000001619137224 */ /* 0x000fe400078e0213 */
[----:B-1----:R-:W-:Y:S01]  /*12a0*/  FADD R13, R15, R30 ;  /* 0x0000001e0f0d7221 */ /* 0x002fe20000000000 */
[----:B------:R-:W-:Y:S02]  /*12b0*/  MOV R14, R2 ;  /* 0x00000002000e7202 */ /* 0x000fe40000000f00 */
[----:B------:R-:W-:Y:S02]  /*12c0*/  IADD3 R15, PT, PT, R3, R19, RZ ;  /* 0x00000013030f7210 */ /* 0x000fe40007ffe0ff */
[----:B------:R-:W1:Y:S01]  /*12d0*/  I2F.U64 R5, R4 ;  /* 0x0000000400057312 */ /* 0x000e620000301000 */
[----:B------:R-:W-:-:S04]  /*12e0*/  FADD R13, R13, R28 ;  /* 0x0000001c0d0d7221 */ /* 0x000fc80000000000 */
[----:B0-----:R-:W-:-:S03]  /*12f0*/  FADD R12, R13, R12 ;  /* 0x0000000c0d0c7221 */ /* 0x001fc60000000000 */
[----:B------:R-:W0:Y:S01]  /*1300*/  I2F.U64 R2, R14 ;  /* 0x0000000e00027312 */ /* 0x000e220000301000 */
[----:B--2---:R-:W-:-:S04]  /*1310*/  FADD R12, R12, R17 ;  /* 0x000000110c0c7221 */ /* 0x004fc80000000000 */
[----:B-1----:R-:W-:-:S04]  /*1320*/  FADD R5, R12, R5 ;  /* 0x000000050c057221 */ /* 0x002fc80000000000 */
[----:B0-----:R-:W-:Y:S01]  /*1330*/  FADD R2, R5, R2 ;  /* 0x0000000205027221 */ /* 0x001fe20000000000 */
[----:B------:R-:W-:Y:S06]  /*1340*/  BRA.U UP0, `(.L_x_23) ;  /* 0xffffffed00907547 */ /* 0x000fec000b83ffff */
.L_x_22:
[----:B------:R-:W-:Y:S05]  /*1350*/  BSYNC.RECONVERGENT B0 ;  /* 0x0000000000007941 */ /* 0x000fea0003800200 */
.L_x_21:
[----:B------:R-:W0:Y:S01]  /*1360*/  LDCU.64 UR4, c[0x0][0x390] ;  /* 0x00007200ff0477ac */ /* 0x000e220008000a00 */
[----:B------:R-:W-:Y:S01]  /*1370*/  HFMA2 R7, -RZ, RZ, 0, 0 ;  /* 0x00000000ff077431 */ /* 0x000fe200000001ff */
[----:B------:R-:W1:Y:S02]  /*1380*/  F2I.U64.TRUNC R2, R2 ;  /* 0x0000000200027311 */ /* 0x000e64000020d800 */
[----:B------:R-:W-:-:S03]  /*1390*/  IMAD.WIDE R6, R0, 0x400, R6 ;  /* 0x0000040000067825 */ /* 0x000fc600078e0206 */
[----:B0-----:R-:W-:-:S04]  /*13a0*/  LEA R4, P0, R6, UR4, 0x3 ;  /* 0x0000000406047c11 */ /* 0x001fc8000f8018ff */
[----:B------:R-:W-:-:S05]  /*13b0*/  LEA.HI.X R5, R6, UR5, R7, 0x3, P0 ;  /* 0x0000000506057c11 */ /* 0x000fca00080f1c07 */
[----:B-1----:R-:W-:Y:S01]  /*13c0*/  STG.E.64 desc[UR6][R4.64], R2 ;  /* 0x0000000204007986 */ /* 0x002fe2000c101b06 */
[----:B------:R-:W-:Y:S05]  /*13d0*/  EXIT ;  /* 0x000000000000794d */ /* 0x000fea0003800000 */
.L_x_24:
        /* <DEDUP_REMOVED lines=10> */
.L_x_27:


//--------------------- .nv.shared._Z7kernel2PKmS0_Pm --------------------------
	.section	.nv.shared._Z7kernel2PKmS0_Pm,"aw",@nobits
	.sectionflags	@""
	.align	8
.nv.shared._Z7kernel2PKmS0_Pm:
	.zero		5120


//--------------------- .nv.shared.reserved.0     --------------------------
	.section	.nv.shared.reserved.0,"aw",@nobits
	.weak		__nv_reservedSMEM_offset_0_alias
	.size		__nv_reservedSMEM_offset_0_alias, 0, 64
	.other		__nv_reservedSMEM_offset_0_alias,@"STO_CUDA_RESERVED_SHARED STV_DEFAULT"
__nv_reservedSMEM_offset_0_alias:
	.zero		0
	.zero		64


//--------------------- .nv.constant0._Z7kernel2PKmS0_Pm --------------------------
	.section	.nv.constant0._Z7kernel2PKmS0_Pm,"a",@progbits
	.sectionflags	@""
	.align	4
.nv.constant0._Z7kernel2PKmS0_Pm:
	.zero		920


//--------------------- .nv.constant0._Z7kernel1PKmS0_Pm --------------------------
	.section	.nv.constant0._Z7kernel1PKmS0_Pm,"a",@progbits
	.sectionflags	@""
	.align	4
.nv.constant0._Z7kernel1PKmS0_Pm:
	.zero		920


//--------------------- SYMBOLS --------------------------

	.type		.nv.reservedSmem.offset0,@object
	.size		.nv.reservedSmem.offset0,0x4
	.type		.nv.reservedSmem.cap,@object
	.size		.nv.reservedSmem.cap,0x4
